//
// Generated by NVIDIA NVVM Compiler
//
// Compiler Build ID: CL-36424714
// Cuda compilation tools, release 13.0, V13.0.88
// Based on NVVM 20.0.0
//

.version 9.0
.target sm_100
.address_size 64

	// .globl	_Z17log_filter_kernelPKfPfiiii

.visible .entry _Z17log_filter_kernelPKfPfiiii(
	.param .u64 .ptr .align 1 _Z17log_filter_kernelPKfPfiiii_param_0,
	.param .u64 .ptr .align 1 _Z17log_filter_kernelPKfPfiiii_param_1,
	.param .u32 _Z17log_filter_kernelPKfPfiiii_param_2,
	.param .u32 _Z17log_filter_kernelPKfPfiiii_param_3,
	.param .u32 _Z17log_filter_kernelPKfPfiiii_param_4,
	.param .u32 _Z17log_filter_kernelPKfPfiiii_param_5
)
{
	.reg .pred 	%p<33>;
	.reg .b32 	%r<62>;
	.reg .b32 	%f<162>;
	.reg .b64 	%rd<16>;

	ld.param.u64 	%rd5, [_Z17log_filter_kernelPKfPfiiii_param_0];
	ld.param.u64 	%rd6, [_Z17log_filter_kernelPKfPfiiii_param_1];
	ld.param.u32 	%r12, [_Z17log_filter_kernelPKfPfiiii_param_3];
	ld.param.u32 	%r13, [_Z17log_filter_kernelPKfPfiiii_param_4];
	ld.param.u32 	%r15, [_Z17log_filter_kernelPKfPfiiii_param_5];
	cvta.to.global.u64 	%rd1, %rd6;
	cvta.to.global.u64 	%rd2, %rd5;
	mov.u32 	%r16, %ctaid.x;
	mov.u32 	%r17, %ntid.x;
	mov.u32 	%r18, %tid.x;
	mad.lo.s32 	%r19, %r16, %r17, %r18;
	mov.u32 	%r20, %ctaid.y;
	mov.u32 	%r21, %ntid.y;
	mov.u32 	%r22, %tid.y;
	mad.lo.s32 	%r23, %r20, %r21, %r22;
	mad.lo.s32 	%r25, %r15, %r23, %r19;
	mul.lo.s32 	%r1, %r25, %r12;
	setp.ge.s32 	%p1, %r19, %r15;
	setp.ge.s32 	%p2, %r23, %r13;
	or.pred  	%p3, %p1, %p2;
	setp.lt.s32 	%p4, %r12, 1;
	or.pred  	%p5, %p3, %p4;
	@%p5 bra 	$L__BB0_9;
	and.b32  	%r2, %r12, 3;
	setp.lt.u32 	%p6, %r12, 4;
	mov.b32 	%r61, 0;
	@%p6 bra 	$L__BB0_4;
	and.b32  	%r61, %r12, 2147483644;
	neg.s32 	%r59, %r61;
	add.s64 	%rd3, %rd2, 8;
	add.s64 	%rd4, %rd1, 8;
	mov.u32 	%r58, %r1;
$L__BB0_3:
	.pragma "nounroll";
	mul.wide.s32 	%rd7, %r58, 4;
	add.s64 	%rd8, %rd3, %rd7;
	add.s64 	%rd9, %rd4, %rd7;
	ld.global.f32 	%f1, [%rd8+-8];
	add.f32 	%f2, %f1, 0f358637BD;
	setp.lt.f32 	%p7, %f2, 0f00800000;
	mul.f32 	%f3, %f2, 0f4B000000;
	selp.f32 	%f4, %f3, %f2, %p7;
	selp.f32 	%f5, 0fC1B80000, 0f00000000, %p7;
	mov.b32 	%r27, %f4;
	add.s32 	%r28, %r27, -1059760811;
	and.b32  	%r29, %r28, -8388608;
	sub.s32 	%r30, %r27, %r29;
	mov.b32 	%f6, %r30;
	cvt.rn.f32.s32 	%f7, %r29;
	fma.rn.f32 	%f8, %f7, 0f34000000, %f5;
	add.f32 	%f9, %f6, 0fBF800000;
	fma.rn.f32 	%f10, %f9, 0fBE055027, 0f3E1039F6;
	fma.rn.f32 	%f11, %f10, %f9, 0fBDF8CDCC;
	fma.rn.f32 	%f12, %f11, %f9, 0f3E0F2955;
	fma.rn.f32 	%f13, %f12, %f9, 0fBE2AD8B9;
	fma.rn.f32 	%f14, %f13, %f9, 0f3E4CED0B;
	fma.rn.f32 	%f15, %f14, %f9, 0fBE7FFF22;
	fma.rn.f32 	%f16, %f15, %f9, 0f3EAAAA78;
	fma.rn.f32 	%f17, %f16, %f9, 0fBF000000;
	mul.f32 	%f18, %f9, %f17;
	fma.rn.f32 	%f19, %f18, %f9, %f9;
	fma.rn.f32 	%f20, %f8, 0f3F317218, %f19;
	setp.gt.u32 	%p8, %r27, 2139095039;
	fma.rn.f32 	%f21, %f4, 0f7F800000, 0f7F800000;
	selp.f32 	%f22, %f21, %f20, %p8;
	setp.eq.f32 	%p9, %f4, 0f00000000;
	selp.f32 	%f23, 0fFF800000, %f22, %p9;
	st.global.f32 	[%rd9+-8], %f23;
	ld.global.f32 	%f24, [%rd8+-4];
	add.f32 	%f25, %f24, 0f358637BD;
	setp.lt.f32 	%p10, %f25, 0f00800000;
	mul.f32 	%f26, %f25, 0f4B000000;
	selp.f32 	%f27, %f26, %f25, %p10;
	selp.f32 	%f28, 0fC1B80000, 0f00000000, %p10;
	mov.b32 	%r31, %f27;
	add.s32 	%r32, %r31, -1059760811;
	and.b32  	%r33, %r32, -8388608;
	sub.s32 	%r34, %r31, %r33;
	mov.b32 	%f29, %r34;
	cvt.rn.f32.s32 	%f30, %r33;
	fma.rn.f32 	%f31, %f30, 0f34000000, %f28;
	add.f32 	%f32, %f29, 0fBF800000;
	fma.rn.f32 	%f33, %f32, 0fBE055027, 0f3E1039F6;
	fma.rn.f32 	%f34, %f33, %f32, 0fBDF8CDCC;
	fma.rn.f32 	%f35, %f34, %f32, 0f3E0F2955;
	fma.rn.f32 	%f36, %f35, %f32, 0fBE2AD8B9;
	fma.rn.f32 	%f37, %f36, %f32, 0f3E4CED0B;
	fma.rn.f32 	%f38, %f37, %f32, 0fBE7FFF22;
	fma.rn.f32 	%f39, %f38, %f32, 0f3EAAAA78;
	fma.rn.f32 	%f40, %f39, %f32, 0fBF000000;
	mul.f32 	%f41, %f32, %f40;
	fma.rn.f32 	%f42, %f41, %f32, %f32;
	fma.rn.f32 	%f43, %f31, 0f3F317218, %f42;
	setp.gt.u32 	%p11, %r31, 2139095039;
	fma.rn.f32 	%f44, %f27, 0f7F800000, 0f7F800000;
	selp.f32 	%f45, %f44, %f43, %p11;
	setp.eq.f32 	%p12, %f27, 0f00000000;
	selp.f32 	%f46, 0fFF800000, %f45, %p12;
	st.global.f32 	[%rd9+-4], %f46;
	ld.global.f32 	%f47, [%rd8];
	add.f32 	%f48, %f47, 0f358637BD;
	setp.lt.f32 	%p13, %f48, 0f00800000;
	mul.f32 	%f49, %f48, 0f4B000000;
	selp.f32 	%f50, %f49, %f48, %p13;
	selp.f32 	%f51, 0fC1B80000, 0f00000000, %p13;
	mov.b32 	%r35, %f50;
	add.s32 	%r36, %r35, -1059760811;
	and.b32  	%r37, %r36, -8388608;
	sub.s32 	%r38, %r35, %r37;
	mov.b32 	%f52, %r38;
	cvt.rn.f32.s32 	%f53, %r37;
	fma.rn.f32 	%f54, %f53, 0f34000000, %f51;
	add.f32 	%f55, %f52, 0fBF800000;
	fma.rn.f32 	%f56, %f55, 0fBE055027, 0f3E1039F6;
	fma.rn.f32 	%f57, %f56, %f55, 0fBDF8CDCC;
	fma.rn.f32 	%f58, %f57, %f55, 0f3E0F2955;
	fma.rn.f32 	%f59, %f58, %f55, 0fBE2AD8B9;
	fma.rn.f32 	%f60, %f59, %f55, 0f3E4CED0B;
	fma.rn.f32 	%f61, %f60, %f55, 0fBE7FFF22;
	fma.rn.f32 	%f62, %f61, %f55, 0f3EAAAA78;
	fma.rn.f32 	%f63, %f62, %f55, 0fBF000000;
	mul.f32 	%f64, %f55, %f63;
	fma.rn.f32 	%f65, %f64, %f55, %f55;
	fma.rn.f32 	%f66, %f54, 0f3F317218, %f65;
	setp.gt.u32 	%p14, %r35, 2139095039;
	fma.rn.f32 	%f67, %f50, 0f7F800000, 0f7F800000;
	selp.f32 	%f68, %f67, %f66, %p14;
	setp.eq.f32 	%p15, %f50, 0f00000000;
	selp.f32 	%f69, 0fFF800000, %f68, %p15;
	st.global.f32 	[%rd9], %f69;
	ld.global.f32 	%f70, [%rd8+4];
	add.f32 	%f71, %f70, 0f358637BD;
	setp.lt.f32 	%p16, %f71, 0f00800000;
	mul.f32 	%f72, %f71, 0f4B000000;
	selp.f32 	%f73, %f72, %f71, %p16;
	selp.f32 	%f74, 0fC1B80000, 0f00000000, %p16;
	mov.b32 	%r39, %f73;
	add.s32 	%r40, %r39, -1059760811;
	and.b32  	%r41, %r40, -8388608;
	sub.s32 	%r42, %r39, %r41;
	mov.b32 	%f75, %r42;
	cvt.rn.f32.s32 	%f76, %r41;
	fma.rn.f32 	%f77, %f76, 0f34000000, %f74;
	add.f32 	%f78, %f75, 0fBF800000;
	fma.rn.f32 	%f79, %f78, 0fBE055027, 0f3E1039F6;
	fma.rn.f32 	%f80, %f79, %f78, 0fBDF8CDCC;
	fma.rn.f32 	%f81, %f80, %f78, 0f3E0F2955;
	fma.rn.f32 	%f82, %f81, %f78, 0fBE2AD8B9;
	fma.rn.f32 	%f83, %f82, %f78, 0f3E4CED0B;
	fma.rn.f32 	%f84, %f83, %f78, 0fBE7FFF22;
	fma.rn.f32 	%f85, %f84, %f78, 0f3EAAAA78;
	fma.rn.f32 	%f86, %f85, %f78, 0fBF000000;
	mul.f32 	%f87, %f78, %f86;
	fma.rn.f32 	%f88, %f87, %f78, %f78;
	fma.rn.f32 	%f89, %f77, 0f3F317218, %f88;
	setp.gt.u32 	%p17, %r39, 2139095039;
	fma.rn.f32 	%f90, %f73, 0f7F800000, 0f7F800000;
	selp.f32 	%f91, %f90, %f89, %p17;
	setp.eq.f32 	%p18, %f73, 0f00000000;
	selp.f32 	%f92, 0fFF800000, %f91, %p18;
	st.global.f32 	[%rd9+4], %f92;
	add.s32 	%r59, %r59, 4;
	add.s32 	%r58, %r58, 4;
	setp.ne.s32 	%p19, %r59, 0;
	@%p19 bra 	$L__BB0_3;
$L__BB0_4:
	setp.eq.s32 	%p20, %r2, 0;
	@%p20 bra 	$L__BB0_9;
	setp.eq.s32 	%p21, %r2, 1;
	@%p21 bra 	$L__BB0_7;
	add.s32 	%r43, %r61, %r1;
	mul.wide.s32 	%rd10, %r43, 4;
	add.s64 	%rd11, %rd2, %rd10;
	ld.global.f32 	%f93, [%rd11];
	add.f32 	%f94, %f93, 0f358637BD;
	setp.lt.f32 	%p22, %f94, 0f00800000;
	mul.f32 	%f95, %f94, 0f4B000000;
	selp.f32 	%f96, %f95, %f94, %p22;
	selp.f32 	%f97, 0fC1B80000, 0f00000000, %p22;
	mov.b32 	%r44, %f96;
	add.s32 	%r45, %r44, -1059760811;
	and.b32  	%r46, %r45, -8388608;
	sub.s32 	%r47, %r44, %r46;
	mov.b32 	%f98, %r47;
	cvt.rn.f32.s32 	%f99, %r46;
	fma.rn.f32 	%f100, %f99, 0f34000000, %f97;
	add.f32 	%f101, %f98, 0fBF800000;
	fma.rn.f32 	%f102, %f101, 0fBE055027, 0f3E1039F6;
	fma.rn.f32 	%f103, %f102, %f101, 0fBDF8CDCC;
	fma.rn.f32 	%f104, %f103, %f101, 0f3E0F2955;
	fma.rn.f32 	%f105, %f104, %f101, 0fBE2AD8B9;
	fma.rn.f32 	%f106, %f105, %f101, 0f3E4CED0B;
	fma.rn.f32 	%f107, %f106, %f101, 0fBE7FFF22;
	fma.rn.f32 	%f108, %f107, %f101, 0f3EAAAA78;
	fma.rn.f32 	%f109, %f108, %f101, 0fBF000000;
	mul.f32 	%f110, %f101, %f109;
	fma.rn.f32 	%f111, %f110, %f101, %f101;
	fma.rn.f32 	%f112, %f100, 0f3F317218, %f111;
	setp.gt.u32 	%p23, %r44, 2139095039;
	fma.rn.f32 	%f113, %f96, 0f7F800000, 0f7F800000;
	selp.f32 	%f114, %f113, %f112, %p23;
	setp.eq.f32 	%p24, %f96, 0f00000000;
	selp.f32 	%f115, 0fFF800000, %f114, %p24;
	add.s64 	%rd12, %rd1, %rd10;
	st.global.f32 	[%rd12], %f115;
	ld.global.f32 	%f116, [%rd11+4];
	add.f32 	%f117, %f116, 0f358637BD;
	setp.lt.f32 	%p25, %f117, 0f00800000;
	mul.f32 	%f118, %f117, 0f4B000000;
	selp.f32 	%f119, %f118, %f117, %p25;
	selp.f32 	%f120, 0fC1B80000, 0f00000000, %p25;
	mov.b32 	%r48, %f119;
	add.s32 	%r49, %r48, -1059760811;
	and.b32  	%r50, %r49, -8388608;
	sub.s32 	%r51, %r48, %r50;
	mov.b32 	%f121, %r51;
	cvt.rn.f32.s32 	%f122, %r50;
	fma.rn.f32 	%f123, %f122, 0f34000000, %f120;
	add.f32 	%f124, %f121, 0fBF800000;
	fma.rn.f32 	%f125, %f124, 0fBE055027, 0f3E1039F6;
	fma.rn.f32 	%f126, %f125, %f124, 0fBDF8CDCC;
	fma.rn.f32 	%f127, %f126, %f124, 0f3E0F2955;
	fma.rn.f32 	%f128, %f127, %f124, 0fBE2AD8B9;
	fma.rn.f32 	%f129, %f128, %f124, 0f3E4CED0B;
	fma.rn.f32 	%f130, %f129, %f124, 0fBE7FFF22;
	fma.rn.f32 	%f131, %f130, %f124, 0f3EAAAA78;
	fma.rn.f32 	%f132, %f131, %f124, 0fBF000000;
	mul.f32 	%f133, %f124, %f132;
	fma.rn.f32 	%f134, %f133, %f124, %f124;
	fma.rn.f32 	%f135, %f123, 0f3F317218, %f134;
	setp.gt.u32 	%p26, %r48, 2139095039;
	fma.rn.f32 	%f136, %f119, 0f7F800000, 0f7F800000;
	selp.f32 	%f137, %f136, %f135, %p26;
	setp.eq.f32 	%p27, %f119, 0f00000000;
	selp.f32 	%f138, 0fFF800000, %f137, %p27;
	st.global.f32 	[%rd12+4], %f138;
	add.s32 	%r61, %r61, 2;
$L__BB0_7:
	and.b32  	%r52, %r12, 1;
	setp.eq.b32 	%p28, %r52, 1;
	not.pred 	%p29, %p28;
	@%p29 bra 	$L__BB0_9;
	add.s32 	%r53, %r61, %r1;
	mul.wide.s32 	%rd13, %r53, 4;
	add.s64 	%rd14, %rd2, %rd13;
	ld.global.f32 	%f139, [%rd14];
	add.f32 	%f140, %f139, 0f358637BD;
	setp.lt.f32 	%p30, %f140, 0f00800000;
	mul.f32 	%f141, %f140, 0f4B000000;
	selp.f32 	%f142, %f141, %f140, %p30;
	selp.f32 	%f143, 0fC1B80000, 0f00000000, %p30;
	mov.b32 	%r54, %f142;
	add.s32 	%r55, %r54, -1059760811;
	and.b32  	%r56, %r55, -8388608;
	sub.s32 	%r57, %r54, %r56;
	mov.b32 	%f144, %r57;
	cvt.rn.f32.s32 	%f145, %r56;
	fma.rn.f32 	%f146, %f145, 0f34000000, %f143;
	add.f32 	%f147, %f144, 0fBF800000;
	fma.rn.f32 	%f148, %f147, 0fBE055027, 0f3E1039F6;
	fma.rn.f32 	%f149, %f148, %f147, 0fBDF8CDCC;
	fma.rn.f32 	%f150, %f149, %f147, 0f3E0F2955;
	fma.rn.f32 	%f151, %f150, %f147, 0fBE2AD8B9;
	fma.rn.f32 	%f152, %f151, %f147, 0f3E4CED0B;
	fma.rn.f32 	%f153, %f152, %f147, 0fBE7FFF22;
	fma.rn.f32 	%f154, %f153, %f147, 0f3EAAAA78;
	fma.rn.f32 	%f155, %f154, %f147, 0fBF000000;
	mul.f32 	%f156, %f147, %f155;
	fma.rn.f32 	%f157, %f156, %f147, %f147;
	fma.rn.f32 	%f158, %f146, 0f3F317218, %f157;
	setp.gt.u32 	%p31, %r54, 2139095039;
	fma.rn.f32 	%f159, %f142, 0f7F800000, 0f7F800000;
	selp.f32 	%f160, %f159, %f158, %p31;
	setp.eq.f32 	%p32, %f142, 0f00000000;
	selp.f32 	%f161, 0fFF800000, %f160, %p32;
	add.s64 	%rd15, %rd1, %rd13;
	st.global.f32 	[%rd15], %f161;
$L__BB0_9:
	ret;

}
	// .globl	_Z28affine_grid_generator_kernelPKfPfiii
.visible .entry _Z28affine_grid_generator_kernelPKfPfiii(
	.param .u64 .ptr .align 1 _Z28affine_grid_generator_kernelPKfPfiii_param_0,
	.param .u64 .ptr .align 1 _Z28affine_grid_generator_kernelPKfPfiii_param_1,
	.param .u32 _Z28affine_grid_generator_kernelPKfPfiii_param_2,
	.param .u32 _Z28affine_grid_generator_kernelPKfPfiii_param_3,
	.param .u32 _Z28affine_grid_generator_kernelPKfPfiii_param_4
)
{
	.reg .pred 	%p<4>;
	.reg .b32 	%r<20>;
	.reg .b32 	%f<23>;
	.reg .b64 	%rd<9>;

	ld.param.u64 	%rd1, [_Z28affine_grid_generator_kernelPKfPfiii_param_0];
	ld.param.u64 	%rd2, [_Z28affine_grid_generator_kernelPKfPfiii_param_1];
	ld.param.u32 	%r3, [_Z28affine_grid_generator_kernelPKfPfiii_param_2];
	ld.param.u32 	%r6, [_Z28affine_grid_generator_kernelPKfPfiii_param_3];
	ld.param.u32 	%r5, [_Z28affine_grid_generator_kernelPKfPfiii_param_4];
	mov.u32 	%r7, %ctaid.x;
	mov.u32 	%r8, %ntid.x;
	mov.u32 	%r9, %tid.x;
	mad.lo.s32 	%r1, %r7, %r8, %r9;
	mov.u32 	%r10, %ctaid.y;
	mov.u32 	%r11, %ntid.y;
	mov.u32 	%r12, %tid.y;
	mad.lo.s32 	%r13, %r10, %r11, %r12;
	setp.ge.s32 	%p1, %r1, %r5;
	setp.ge.s32 	%p2, %r13, %r6;
	or.pred  	%p3, %p1, %p2;
	@%p3 bra 	$L__BB1_2;
	cvta.to.global.u64 	%rd3, %rd1;
	cvta.to.global.u64 	%rd4, %rd2;
	mad.lo.s32 	%r14, %r5, %r13, %r1;
	mul.lo.s32 	%r15, %r14, 3;
	cvt.rn.f32.s32 	%f1, %r1;
	add.f32 	%f2, %f1, %f1;
	add.s32 	%r16, %r5, -1;
	cvt.rn.f32.s32 	%f3, %r16;
	div.rn.f32 	%f4, %f2, %f3;
	add.f32 	%f5, %f4, 0fBF800000;
	cvt.rn.f32.u32 	%f6, %r13;
	add.f32 	%f7, %f6, %f6;
	add.s32 	%r17, %r6, -1;
	cvt.rn.f32.u32 	%f8, %r17;
	div.rn.f32 	%f9, %f7, %f8;
	add.f32 	%f10, %f9, 0fBF800000;
	mul.lo.s32 	%r18, %r3, 6;
	mul.wide.s32 	%rd5, %r18, 4;
	add.s64 	%rd6, %rd3, %rd5;
	ld.global.f32 	%f11, [%rd6];
	ld.global.f32 	%f12, [%rd6+4];
	mul.f32 	%f13, %f10, %f12;
	fma.rn.f32 	%f14, %f5, %f11, %f13;
	ld.global.f32 	%f15, [%rd6+8];
	add.f32 	%f16, %f15, %f14;
	mul.wide.s32 	%rd7, %r15, 4;
	add.s64 	%rd8, %rd4, %rd7;
	st.global.f32 	[%rd8], %f16;
	ld.global.f32 	%f17, [%rd6+12];
	ld.global.f32 	%f18, [%rd6+16];
	mul.f32 	%f19, %f10, %f18;
	fma.rn.f32 	%f20, %f5, %f17, %f19;
	ld.global.f32 	%f21, [%rd6+20];
	add.f32 	%f22, %f21, %f20;
	st.global.f32 	[%rd8+4], %f22;
	mov.b32 	%r19, 1065353216;
	st.global.u32 	[%rd8+8], %r19;
$L__BB1_2:
	ret;

}


// ===== COMPILED SASS (sm_100) =====

	.target	sm_100

	.elftype	@"ET_EXEC"


//--------------------- .note.nv.tkinfo           --------------------------
	.section	.note.nv.tkinfo,"",@"SHT_NOTE"
	.sectionflags	@"SHF_NOTE_NV_TKINFO"
	.tkinfo
        /*0018*/ 	.word	0x00000002
        /*0030*/ 	.string	""
        /*0030*/ 	.string	"ptxas"
        /*0030*/ 	.string	"Cuda compilation tools, release 13.0, V13.0.88"
        /*0030*/ 	.string	"Build cuda_13.0.r13.0/compiler.36424714_0"
        /*0030*/ 	.string	"-arch sm_100 -m 64 "



//--------------------- .note.nv.cuinfo           --------------------------
	.section	.note.nv.cuinfo,"",@"SHT_NOTE"
	.sectionflags	@"SHF_NOTE_NV_CUINFO"
        /*0018*/ 	.short	0x0002
        /*001a*/ 	.short	0x0064
        /*001c*/ 	.short	0x0082
	.zero		2


//--------------------- .nv.info                  --------------------------
	.section	.nv.info,"",@"SHT_CUDA_INFO"
	.align	4


	//----- nvinfo : EIATTR_REGCOUNT
	.align		4
        /*0000*/ 	.byte	0x04, 0x2f
        /*0002*/ 	.short	(.L_1 - .L_0)
	.align		4
.L_0:
        /*0004*/ 	.word	index@(_Z17log_filter_kernelPKfPfiiii)
        /*0008*/ 	.word	0x00000015


	//----- nvinfo : EIATTR_FRAME_SIZE
	.align		4
.L_1:
        /*000c*/ 	.byte	0x04, 0x11
        /*000e*/ 	.short	(.L_3 - .L_2)
	.align		4
.L_2:
        /*0010*/ 	.word	index@(_Z17log_filter_kernelPKfPfiiii)
        /*0014*/ 	.word	0x00000000


	//----- nvinfo : EIATTR_REGCOUNT
	.align		4
.L_3:
        /*0018*/ 	.byte	0x04, 0x2f
        /*001a*/ 	.short	(.L_5 - .L_4)
	.align		4
.L_4:
        /*001c*/ 	.word	index@(_Z28affine_grid_generator_kernelPKfPfiii)
        /*0020*/ 	.word	0x00000011


	//----- nvinfo : EIATTR_FRAME_SIZE
	.align		4
.L_5:
        /*0024*/ 	.byte	0x04, 0x11
        /*0026*/ 	.short	(.L_7 - .L_6)
	.align		4
.L_6:
        /*0028*/ 	.word	index@($__internal_0_$__cuda_sm3x_div_rn_noftz_f32_slowpath)
        /*002c*/ 	.word	0x00000000


	//----- nvinfo : EIATTR_FRAME_SIZE
	.align		4
.L_7:
        /*0030*/ 	.byte	0x04, 0x11
        /*0032*/ 	.short	(.L_9 - .L_8)
	.align		4
.L_8:
        /*0034*/ 	.word	index@(_Z28affine_grid_generator_kernelPKfPfiii)
        /*0038*/ 	.word	0x00000000


	//----- nvinfo : EIATTR_MIN_STACK_SIZE
	.align		4
.L_9:
        /*003c*/ 	.byte	0x04, 0x12
        /*003e*/ 	.short	(.L_11 - .L_10)
	.align		4
.L_10:
        /*0040*/ 	.word	index@(_Z28affine_grid_generator_kernelPKfPfiii)
        /*0044*/ 	.word	0x00000000


	//----- nvinfo : EIATTR_MIN_STACK_SIZE
	.align		4
.L_11:
        /*0048*/ 	.byte	0x04, 0x12
        /*004a*/ 	.short	(.L_13 - .L_12)
	.align		4
.L_12:
        /*004c*/ 	.word	index@(_Z17log_filter_kernelPKfPfiiii)
        /*0050*/ 	.word	0x00000000
.L_13:


//--------------------- .nv.compat                --------------------------
	.section	.nv.compat,"",@"SHT_CUDA_COMPAT_INFO"
	.align	4
        /*0000*/ 	.byte	0x02, 0x09, 0x00, 0x00, 0x02, 0x02, 0x01, 0x00, 0x02, 0x05, 0x05, 0x00, 0x03, 0x07, 0x01, 0x01
        /*0010*/ 	.byte	0x02, 0x03, 0x00, 0x00, 0x02, 0x06, 0x01, 0x00, 0x04, 0x0b, 0x08, 0x00, 0x01, 0x00, 0x00, 0x00
        /*0020*/ 	.byte	0x00, 0x00, 0x00, 0x00


//--------------------- .nv.info._Z28affine_grid_generator_kernelPKfPfiii --------------------------
	.section	.nv.info._Z28affine_grid_generator_kernelPKfPfiii,"",@"SHT_CUDA_INFO"
	.sectionflags	@""
	.align	4


	//----- nvinfo : EIATTR_CUDA_API_VERSION
	.align		4
        /*0000*/ 	.byte	0x04, 0x37
        /*0002*/ 	.short	(.L_15 - .L_14)
.L_14:
        /*0004*/ 	.word	0x00000082


	//----- nvinfo : EIATTR_KPARAM_INFO
	.align		4
.L_15:
        /*0008*/ 	.byte	0x04, 0x17
        /*000a*/ 	.short	(.L_17 - .L_16)
.L_16:
        /*000c*/ 	.word	0x00000000
        /*0010*/ 	.short	0x0004
        /*0012*/ 	.short	0x0018
        /*0014*/ 	.byte	0x00, 0xf0, 0x11, 0x00


	//----- nvinfo : EIATTR_KPARAM_INFO
	.align		4
.L_17:
        /*0018*/ 	.byte	0x04, 0x17
        /*001a*/ 	.short	(.L_19 - .L_18)
.L_18:
        /*001c*/ 	.word	0x00000000
        /*0020*/ 	.short	0x0003
        /*0022*/ 	.short	0x0014
        /*0024*/ 	.byte	0x00, 0xf0, 0x11, 0x00


	//----- nvinfo : EIATTR_KPARAM_INFO
	.align		4
.L_19:
        /*0028*/ 	.byte	0x04, 0x17
        /*002a*/ 	.short	(.L_21 - .L_20)
.L_20:
        /*002c*/ 	.word	0x00000000
        /*0030*/ 	.short	0x0002
        /*0032*/ 	.short	0x0010
        /*0034*/ 	.byte	0x00, 0xf0, 0x11, 0x00


	//----- nvinfo : EIATTR_KPARAM_INFO
	.align		4
.L_21:
        /*0038*/ 	.byte	0x04, 0x17
        /*003a*/ 	.short	(.L_23 - .L_22)
.L_22:
        /*003c*/ 	.word	0x00000000
        /*0040*/ 	.short	0x0001
        /*0042*/ 	.short	0x0008
        /*0044*/ 	.byte	0x00, 0xf5, 0x21, 0x00


	//----- nvinfo : EIATTR_KPARAM_INFO
	.align		4
.L_23:
        /*0048*/ 	.byte	0x04, 0x17
        /*004a*/ 	.short	(.L_25 - .L_24)
.L_24:
        /*004c*/ 	.word	0x00000000
        /*0050*/ 	.short	0x0000
        /*0052*/ 	.short	0x0000
        /*0054*/ 	.byte	0x00, 0xf5, 0x21, 0x00


	//----- nvinfo : EIATTR_SPARSE_MMA_MASK
	.align		4
.L_25:
        /*0058*/ 	.byte	0x03, 0x50
        /*005a*/ 	.short	0x0000


	//----- nvinfo : EIATTR_MAXREG_COUNT
	.align		4
        /*005c*/ 	.byte	0x03, 0x1b
        /*005e*/ 	.short	0x00ff


	//----- nvinfo : EIATTR_MERCURY_ISA_VERSION
	.align		4
        /*0060*/ 	.byte	0x03, 0x5f
        /*0062*/ 	.short	0x0101


	//----- nvinfo : EIATTR_VRC_CTA_INIT_COUNT
	.align		4
        /*0064*/ 	.byte	0x02, 0x4a
	.zero		1
	.zero		1


	//----- nvinfo : EIATTR_EXIT_INSTR_OFFSETS
	.align		4
        /*0068*/ 	.byte	0x04, 0x1c
        /*006a*/ 	.short	(.L_27 - .L_26)


	//   ....[0]....
.L_26:
        /*006c*/ 	.word	0x000000d0


	//   ....[1]....
        /*0070*/ 	.word	0x000004e0


	//----- nvinfo : EIATTR_CRS_STACK_SIZE
	.align		4
.L_27:
        /*0074*/ 	.byte	0x04, 0x1e
        /*0076*/ 	.short	(.L_29 - .L_28)
.L_28:
        /*0078*/ 	.word	0x00000000


	//----- nvinfo : EIATTR_CBANK_PARAM_SIZE
	.align		4
.L_29:
        /*007c*/ 	.byte	0x03, 0x19
        /*007e*/ 	.short	0x001c


	//----- nvinfo : EIATTR_PARAM_CBANK
	.align		4
        /*0080*/ 	.byte	0x04, 0x0a
        /*0082*/ 	.short	(.L_31 - .L_30)
	.align		4
.L_30:
        /*0084*/ 	.word	index@(.nv.constant0._Z28affine_grid_generator_kernelPKfPfiii)
        /*0088*/ 	.short	0x0380
        /*008a*/ 	.short	0x001c


	//----- nvinfo : EIATTR_SW_WAR
	.align		4
.L_31:
        /*008c*/ 	.byte	0x04, 0x36
        /*008e*/ 	.short	(.L_33 - .L_32)
.L_32:
        /*0090*/ 	.word	0x00000008
.L_33:


//--------------------- .nv.info._Z17log_filter_kernelPKfPfiiii --------------------------
	.section	.nv.info._Z17log_filter_kernelPKfPfiiii,"",@"SHT_CUDA_INFO"
	.sectionflags	@""
	.align	4


	//----- nvinfo : EIATTR_CUDA_API_VERSION
	.align		4
        /*0000*/ 	.byte	0x04, 0x37
        /*0002*/ 	.short	(.L_35 - .L_34)
.L_34:
        /*0004*/ 	.word	0x00000082


	//----- nvinfo : EIATTR_KPARAM_INFO
	.align		4
.L_35:
        /*0008*/ 	.byte	0x04, 0x17
        /*000a*/ 	.short	(.L_37 - .L_36)
.L_36:
        /*000c*/ 	.word	0x00000000
        /*0010*/ 	.short	0x0005
        /*0012*/ 	.short	0x001c
        /*0014*/ 	.byte	0x00, 0xf0, 0x11, 0x00


	//----- nvinfo : EIATTR_KPARAM_INFO
	.align		4
.L_37:
        /*0018*/ 	.byte	0x04, 0x17
        /*001a*/ 	.short	(.L_39 - .L_38)
.L_38:
        /*001c*/ 	.word	0x00000000
        /*0020*/ 	.short	0x0004
        /*0022*/ 	.short	0x0018
        /*0024*/ 	.byte	0x00, 0xf0, 0x11, 0x00


	//----- nvinfo : EIATTR_KPARAM_INFO
	.align		4
.L_39:
        /*0028*/ 	.byte	0x04, 0x17
        /*002a*/ 	.short	(.L_41 - .L_40)
.L_40:
        /*002c*/ 	.word	0x00000000
        /*0030*/ 	.short	0x0003
        /*0032*/ 	.short	0x0014
        /*0034*/ 	.byte	0x00, 0xf0, 0x11, 0x00


	//----- nvinfo : EIATTR_KPARAM_INFO
	.align		4
.L_41:
        /*0038*/ 	.byte	0x04, 0x17
        /*003a*/ 	.short	(.L_43 - .L_42)
.L_42:
        /*003c*/ 	.word	0x00000000
        /*0040*/ 	.short	0x0002
        /*0042*/ 	.short	0x0010
        /*0044*/ 	.byte	0x00, 0xf0, 0x11, 0x00


	//----- nvinfo : EIATTR_KPARAM_INFO
	.align		4
.L_43:
        /*0048*/ 	.byte	0x04, 0x17
        /*004a*/ 	.short	(.L_45 - .L_44)
.L_44:
        /*004c*/ 	.word	0x00000000
        /*0050*/ 	.short	0x0001
        /*0052*/ 	.short	0x0008
        /*0054*/ 	.byte	0x00, 0xf5, 0x21, 0x00


	//----- nvinfo : EIATTR_KPARAM_INFO
	.align		4
.L_45:
        /*0058*/ 	.byte	0x04, 0x17
        /*005a*/ 	.short	(.L_47 - .L_46)
.L_46:
        /*005c*/ 	.word	0x00000000
        /*0060*/ 	.short	0x0000
        /*0062*/ 	.short	0x0000
        /*0064*/ 	.byte	0x00, 0xf5, 0x21, 0x00


	//----- nvinfo : EIATTR_SPARSE_MMA_MASK
	.align		4
.L_47:
        /*0068*/ 	.byte	0x03, 0x50
        /*006a*/ 	.short	0x0000


	//----- nvinfo : EIATTR_MAXREG_COUNT
	.align		4
        /*006c*/ 	.byte	0x03, 0x1b
        /*006e*/ 	.short	0x00ff


	//----- nvinfo : EIATTR_MERCURY_ISA_VERSION
	.align		4
        /*0070*/ 	.byte	0x03, 0x5f
        /*0072*/ 	.short	0x0101


	//----- nvinfo : EIATTR_VRC_CTA_INIT_COUNT
	.align		4
        /*0074*/ 	.byte	0x02, 0x4a
	.zero		1
	.zero		1


	//----- nvinfo : EIATTR_EXIT_INSTR_OFFSETS
	.align		4
        /*0078*/ 	.byte	0x04, 0x1c
        /*007a*/ 	.short	(.L_49 - .L_48)


	//   ....[0]....
.L_48:
        /*007c*/ 	.word	0x000000f0


	//   ....[1]....
        /*0080*/ 	.word	0x00000970


	//   ....[2]....
        /*0084*/ 	.word	0x00000da0


	//   ....[3]....
        /*0088*/ 	.word	0x00000fd0


	//----- nvinfo : EIATTR_CBANK_PARAM_SIZE
	.align		4
.L_49:
        /*008c*/ 	.byte	0x03, 0x19
        /*008e*/ 	.short	0x0020


	//----- nvinfo : EIATTR_PARAM_CBANK
	.align		4
        /*0090*/ 	.byte	0x04, 0x0a
        /*0092*/ 	.short	(.L_51 - .L_50)
	.align		4
.L_50:
        /*0094*/ 	.word	index@(.nv.constant0._Z17log_filter_kernelPKfPfiiii)
        /*0098*/ 	.short	0x0380
        /*009a*/ 	.short	0x0020


	//----- nvinfo : EIATTR_SW_WAR
	.align		4
.L_51:
        /*009c*/ 	.byte	0x04, 0x36
        /*009e*/ 	.short	(.L_53 - .L_52)
.L_52:
        /*00a0*/ 	.word	0x00000008
.L_53:


//--------------------- .nv.callgraph             --------------------------
	.section	.nv.callgraph,"",@"SHT_CUDA_CALLGRAPH"
	.align	4
	.sectionentsize	8
	.align		4
        /*0000*/ 	.word	0x00000000
	.align		4
        /*0004*/ 	.word	0xffffffff
	.align		4
        /*0008*/ 	.word	0x00000000
	.align		4
        /*000c*/ 	.word	0xfffffffe
	.align		4
        /*0010*/ 	.word	0x00000000
	.align		4
        /*0014*/ 	.word	0xfffffffd
	.align		4
        /*0018*/ 	.word	0x00000000
	.align		4
        /*001c*/ 	.word	0xfffffffc


//--------------------- .text._Z28affine_grid_generator_kernelPKfPfiii --------------------------
	.section	.text._Z28affine_grid_generator_kernelPKfPfiii,"ax",@progbits
	.align	128
        .global         _Z28affine_grid_generator_kernelPKfPfiii
        .type           _Z28affine_grid_generator_kernelPKfPfiii,@function
        .size           _Z28affine_grid_generator_kernelPKfPfiii,(.L_x_20 - _Z28affine_grid_generator_kernelPKfPfiii)
        .other          _Z28affine_grid_generator_kernelPKfPfiii,@"STO_CUDA_ENTRY STV_DEFAULT"
_Z28affine_grid_generator_kernelPKfPfiii:
.text._Z28affine_grid_generator_kernelPKfPfiii:
[----:B------:R-:W-:Y:S01]  /*0000*/  LDC R1, c[0x0][0x37c] ;  /* 0x0000df00ff017b82 */ /* 0x000fe20000000800 */
[----:B------:R-:W0:Y:S07]  /*0010*/  S2R R5, SR_TID.Y ;  /* 0x0000000000057919 */ /* 0x000e2e0000002200 */
[----:B------:R-:W1:Y:S01]  /*0020*/  LDC R3, c[0x0][0x360] ;  /* 0x0000d800ff037b82 */ /* 0x000e620000000800 */
[----:B------:R-:W2:Y:S01]  /*0030*/  LDCU UR6, c[0x0][0x394] ;  /* 0x00007280ff0677ac */ /* 0x000ea20008000800 */
[----:B------:R-:W1:Y:S01]  /*0040*/  S2R R0, SR_TID.X ;  /* 0x0000000000007919 */ /* 0x000e620000002100 */
[----:B------:R-:W3:Y:S05]  /*0050*/  LDCU UR7, c[0x0][0x398] ;  /* 0x00007300ff0777ac */ /* 0x000eea0008000800 */
[----:B------:R-:W0:Y:S08]  /*0060*/  S2UR UR5, SR_CTAID.Y ;  /* 0x00000000000579c3 */ /* 0x000e300000002600 */
[----:B------:R-:W0:Y:S08]  /*0070*/  LDC R4, c[0x0][0x364] ;  /* 0x0000d900ff047b82 */ /* 0x000e300000000800 */
[----:B------:R-:W1:Y:S01]  /*0080*/  S2UR UR4, SR_CTAID.X ;  /* 0x00000000000479c3 */ /* 0x000e620000002500 */
[----:B0-----:R-:W-:-:S05]  /*0090*/  IMAD R4, R4, UR5, R5 ;  /* 0x0000000504047c24 */ /* 0x001fca000f8e0205 */
[----:B--2---:R-:W-:Y:S01]  /*00a0*/  ISETP.GE.AND P0, PT, R4, UR6, PT ;  /* 0x0000000604007c0c */ /* 0x004fe2000bf06270 */
[----:B-1----:R-:W-:-:S05]  /*00b0*/  IMAD R3, R3, UR4, R0 ;  /* 0x0000000403037c24 */ /* 0x002fca000f8e0200 */
[----:B---3--:R-:W-:-:S13]  /*00c0*/  ISETP.GE.OR P0, PT, R3, UR7, P0 ;  /* 0x0000000703007c0c */ /* 0x008fda0008706670 */
[----:B------:R-:W-:Y:S05]  /*00d0*/  @P0 EXIT ;  /* 0x000000000000094d */ /* 0x000fea0003800000 */
[----:B------:R-:W-:Y:S01]  /*00e0*/  UIADD3 UR4, UPT, UPT, UR7, -0x1, URZ ;  /* 0xffffffff07047890 */ /* 0x000fe2000fffe0ff */
[----:B------:R-:W-:Y:S01]  /*00f0*/  I2FP.F32.S32 R0, R3 ;  /* 0x0000000300007245 */ /* 0x000fe20000201400 */
[----:B------:R-:W-:Y:S04]  /*0100*/  BSSY.RECONVERGENT B0, `(.L_x_0) ;  /* 0x0000011000007945 */ /* 0x000fe80003800200 */
[----:B------:R-:W-:Y:S01]  /*0110*/  I2FP.F32.S32 R5, UR4 ;  /* 0x0000000400057c45 */ /* 0x000fe20008201400 */
[----:B------:R-:W-:-:S03]  /*0120*/  FADD R0, R0, R0 ;  /* 0x0000000000007221 */ /* 0x000fc60000000000 */
[----:B------:R-:W0:Y:S08]  /*0130*/  MUFU.RCP R2, R5 ;  /* 0x0000000500027308 */ /* 0x000e300000001000 */
[----:B------:R-:W1:Y:S01]  /*0140*/  FCHK P0, R0, R5 ;  /* 0x0000000500007302 */ /* 0x000e620000000000 */
[----:B0-----:R-:W-:-:S04]  /*0150*/  FFMA R7, -R5, R2, 1 ;  /* 0x3f80000005077423 */ /* 0x001fc80000000102 */
[----:B------:R-:W-:Y:S01]  /*0160*/  FFMA R7, R2, R7, R2 ;  /* 0x0000000702077223 */ /* 0x000fe20000000002 */
[----:B------:R-:W-:-:S03]  /*0170*/  IMAD R2, R4, UR7, R3 ;  /* 0x0000000704027c24 */ /* 0x000fc6000f8e0203 */
[----:B------:R-:W-:Y:S01]  /*0180*/  FFMA R6, R0, R7, RZ ;  /* 0x0000000700067223 */ /* 0x000fe200000000ff */
[----:B------:R-:W-:-:S03]  /*0190*/  IMAD R2, R2, 0x3, RZ ;  /* 0x0000000302027824 */ /* 0x000fc600078e02ff */
[----:B------:R-:W-:-:S04]  /*01a0*/  FFMA R3, -R5, R6, R0 ;  /* 0x0000000605037223 */ /* 0x000fc80000000100 */
[----:B------:R-:W-:Y:S01]  /*01b0*/  FFMA R3, R7, R3, R6 ;  /* 0x0000000307037223 */ /* 0x000fe20000000006 */
[----:B-1----:R-:W-:Y:S06]  /*01c0*/  @!P0 BRA `(.L_x_1) ;  /* 0x0000000000108947 */ /* 0x002fec0003800000 */
[----:B------:R-:W-:Y:S01]  /*01d0*/  IMAD.MOV.U32 R3, RZ, RZ, R5 ;  /* 0x000000ffff037224 */ /* 0x000fe200078e0005 */
[----:B------:R-:W-:-:S07]  /*01e0*/  MOV R6, 0x200 ;  /* 0x0000020000067802 */ /* 0x000fce0000000f00 */
[----:B------:R-:W-:Y:S05]  /*01f0*/  CALL.REL.NOINC `($__internal_0_$__cuda_sm3x_div_rn_noftz_f32_slowpath) ;  /* 0x0000000000bc7944 */ /* 0x000fea0003c00000 */
[----:B------:R-:W-:-:S07]  /*0200*/  IMAD.MOV.U32 R3, RZ, RZ, R0 ;  /* 0x000000ffff037224 */ /* 0x000fce00078e0000 */
.L_x_1:
[----:B------:R-:W-:Y:S05]  /*0210*/  BSYNC.RECONVERGENT B0 ;  /* 0x0000000000007941 */ /* 0x000fea0003800200 */
.L_x_0:
[----:B------:R-:W0:Y:S01]  /*0220*/  LDCU UR4, c[0x0][0x394] ;  /* 0x00007280ff0477ac */ /* 0x000e220008000800 */
[----:B------:R-:W-:Y:S01]  /*0230*/  I2FP.F32.U32 R0, R4 ;  /* 0x0000000400007245 */ /* 0x000fe20000201000 */
[----:B------:R-:W-:Y:S04]  /*0240*/  BSSY.RECONVERGENT B0, `(.L_x_2) ;  /* 0x0000012000007945 */ /* 0x000fe80003800200 */
[----:B------:R-:W-:Y:S01]  /*0250*/  FADD R0, R0, R0 ;  /* 0x0000000000007221 */ /* 0x000fe20000000000 */
[----:B0-----:R-:W-:-:S06]  /*0260*/  UIADD3 UR4, UPT, UPT, UR4, -0x1, URZ ;  /* 0xffffffff04047890 */ /* 0x001fcc000fffe0ff */
[----:B------:R-:W-:-:S04]  /*0270*/  I2FP.F32.U32 R5, UR4 ;  /* 0x0000000400057c45 */ /* 0x000fc80008201000 */
[----:B------:R-:W0:Y:S01]  /*0280*/  MUFU.RCP R6, R5 ;  /* 0x0000000500067308 */ /* 0x000e220000001000 */
[----:B------:R-:W1:Y:S07]  /*0290*/  LDCU.64 UR4, c[0x0][0x358] ;  /* 0x00006b00ff0477ac */ /* 0x000e6e0008000a00 */
[----:B------:R-:W2:Y:S01]  /*02a0*/  FCHK P0, R0, R5 ;  /* 0x0000000500007302 */ /* 0x000ea20000000000 */
[----:B0-----:R-:W-:-:S04]  /*02b0*/  FFMA R7, -R5, R6, 1 ;  /* 0x3f80000005077423 */ /* 0x001fc80000000106 */
[----:B------:R-:W-:-:S04]  /*02c0*/  FFMA R7, R6, R7, R6 ;  /* 0x0000000706077223 */ /* 0x000fc80000000006 */
[----:B------:R-:W-:-:S04]  /*02d0*/  FFMA R4, R0, R7, RZ ;  /* 0x0000000700047223 */ /* 0x000fc800000000ff */
[----:B------:R-:W-:-:S04]  /*02e0*/  FFMA R6, -R5, R4, R0 ;  /* 0x0000000405067223 */ /* 0x000fc80000000100 */
[----:B------:R-:W-:Y:S01]  /*02f0*/  FFMA R10, R7, R6, R4 ;  /* 0x00000006070a7223 */ /* 0x000fe20000000004 */
[----:B------:R-:W-:Y:S01]  /*0300*/  FADD R4, R3, -1 ;  /* 0xbf80000003047421 */ /* 0x000fe20000000000 */
[----:B-12---:R-:W-:Y:S06]  /*0310*/  @!P0 BRA `(.L_x_3) ;  /* 0x0000000000108947 */ /* 0x006fec0003800000 */
[----:B------:R-:W-:Y:S01]  /*0320*/  IMAD.MOV.U32 R3, RZ, RZ, R5 ;  /* 0x000000ffff037224 */ /* 0x000fe200078e0005 */
[----:B------:R-:W-:-:S07]  /*0330*/  MOV R6, 0x350 ;  /* 0x0000035000067802 */ /* 0x000fce0000000f00 */
[----:B------:R-:W-:Y:S05]  /*0340*/  CALL.REL.NOINC `($__internal_0_$__cuda_sm3x_div_rn_noftz_f32_slowpath) ;  /* 0x0000000000687944 */ /* 0x000fea0003c00000 */
[----:B------:R-:W-:-:S07]  /*0350*/  IMAD.MOV.U32 R10, RZ, RZ, R0 ;  /* 0x000000ffff0a7224 */ /* 0x000fce00078e0000 */
.L_x_3:
[----:B------:R-:W-:Y:S05]  /*0360*/  BSYNC.RECONVERGENT B0 ;  /* 0x0000000000007941 */ /* 0x000fea0003800200 */
.L_x_2:
[----:B------:R-:W0:Y:S08]  /*0370*/  LDC R3, c[0x0][0x390] ;  /* 0x0000e400ff037b82 */ /* 0x000e300000000800 */
[----:B------:R-:W1:Y:S08]  /*0380*/  LDC.64 R6, c[0x0][0x380] ;  /* 0x0000e000ff067b82 */ /* 0x000e700000000a00 */
[----:B------:R-:W2:Y:S01]  /*0390*/  LDC.64 R8, c[0x0][0x388] ;  /* 0x0000e200ff087b82 */ /* 0x000ea20000000a00 */
[----:B0-----:R-:W-:-:S04]  /*03a0*/  IMAD R3, R3, 0x6, RZ ;  /* 0x0000000603037824 */ /* 0x001fc800078e02ff */
[----:B-1----:R-:W-:-:S05]  /*03b0*/  IMAD.WIDE R6, R3, 0x4, R6 ;  /* 0x0000000403067825 */ /* 0x002fca00078e0206 */
[----:B------:R-:W3:Y:S04]  /*03c0*/  LDG.E R5, desc[UR4][R6.64+0x4] ;  /* 0x0000040406057981 */ /* 0x000ee8000c1e1900 */
[----:B------:R-:W4:Y:S04]  /*03d0*/  LDG.E R3, desc[UR4][R6.64] ;  /* 0x0000000406037981 */ /* 0x000f28000c1e1900 */
[----:B------:R-:W5:Y:S01]  /*03e0*/  LDG.E R0, desc[UR4][R6.64+0x8] ;  /* 0x0000080406007981 */ /* 0x000f62000c1e1900 */
[----:B------:R-:W-:-:S04]  /*03f0*/  FADD R10, R10, -1 ;  /* 0xbf8000000a0a7421 */ /* 0x000fc80000000000 */
[----:B---3--:R-:W-:-:S04]  /*0400*/  FMUL R5, R10, R5 ;  /* 0x000000050a057220 */ /* 0x008fc80000400000 */
[----:B----4-:R-:W-:Y:S01]  /*0410*/  FFMA R5, R4, R3, R5 ;  /* 0x0000000304057223 */ /* 0x010fe20000000005 */
[----:B--2---:R-:W-:-:S04]  /*0420*/  IMAD.WIDE R2, R2, 0x4, R8 ;  /* 0x0000000402027825 */ /* 0x004fc800078e0208 */
[----:B-----5:R-:W-:-:S05]  /*0430*/  FADD R5, R5, R0 ;  /* 0x0000000005057221 */ /* 0x020fca0000000000 */
[----:B------:R-:W-:Y:S04]  /*0440*/  STG.E desc[UR4][R2.64], R5 ;  /* 0x0000000502007986 */ /* 0x000fe8000c101904 */
[----:B------:R-:W2:Y:S04]  /*0450*/  LDG.E R11, desc[UR4][R6.64+0x10] ;  /* 0x00001004060b7981 */ /* 0x000ea8000c1e1900 */
[----:B------:R-:W3:Y:S04]  /*0460*/  LDG.E R9, desc[UR4][R6.64+0xc] ;  /* 0x00000c0406097981 */ /* 0x000ee8000c1e1900 */
[----:B------:R-:W4:Y:S01]  /*0470*/  LDG.E R0, desc[UR4][R6.64+0x14] ;  /* 0x0000140406007981 */ /* 0x000f22000c1e1900 */
[----:B--2---:R-:W-:-:S04]  /*0480*/  FMUL R11, R10, R11 ;  /* 0x0000000b0a0b7220 */ /* 0x004fc80000400000 */
[----:B---3--:R-:W-:Y:S01]  /*0490*/  FFMA R9, R4, R9, R11 ;  /* 0x0000000904097223 */ /* 0x008fe2000000000b */
[----:B------:R-:W-:-:S03]  /*04a0*/  HFMA2 R11, -RZ, RZ, 1.875, 0 ;  /* 0x3f800000ff0b7431 */ /* 0x000fc600000001ff */
[----:B----4-:R-:W-:Y:S02]  /*04b0*/  FADD R9, R9, R0 ;  /* 0x0000000009097221 */ /* 0x010fe40000000000 */
[----:B------:R-:W-:Y:S04]  /*04c0*/  STG.E desc[UR4][R2.64+0x8], R11 ;  /* 0x0000080b02007986 */ /* 0x000fe8000c101904 */
[----:B------:R-:W-:Y:S01]  /*04d0*/  STG.E desc[UR4][R2.64+0x4], R9 ;  /* 0x0000040902007986 */ /* 0x000fe2000c101904 */
[----:B------:R-:W-:Y:S05]  /*04e0*/  EXIT ;  /* 0x000000000000794d */ /* 0x000fea0003800000 */
        .weak           $__internal_0_$__cuda_sm3x_div_rn_noftz_f32_slowpath
        .type           $__internal_0_$__cuda_sm3x_div_rn_noftz_f32_slowpath,@function
        .size           $__internal_0_$__cuda_sm3x_div_rn_noftz_f32_slowpath,(.L_x_20 - $__internal_0_$__cuda_sm3x_div_rn_noftz_f32_slowpath)
$__internal_0_$__cuda_sm3x_div_rn_noftz_f32_slowpath:
[----:B------:R-:W-:Y:S01]  /*04f0*/  SHF.R.U32.HI R7, RZ, 0x17, R3 ;  /* 0x00000017ff077819 */ /* 0x000fe20000011603 */
[----:B------:R-:W-:Y:S01]  /*0500*/  BSSY.RECONVERGENT B1, `(.L_x_4) ;  /* 0x0000062000017945 */ /* 0x000fe20003800200 */
[----:B------:R-:W-:Y:S02]  /*0510*/  SHF.R.U32.HI R5, RZ, 0x17, R0 ;  /* 0x00000017ff057819 */ /* 0x000fe40000011600 */
[----:B------:R-:W-:Y:S02]  /*0520*/  LOP3.LUT R12, R7, 0xff, RZ, 0xc0, !PT ;  /* 0x000000ff070c7812 */ /* 0x000fe400078ec0ff */
[----:B------:R-:W-:-:S03]  /*0530*/  LOP3.LUT R10, R5, 0xff, RZ, 0xc0, !PT ;  /* 0x000000ff050a7812 */ /* 0x000fc600078ec0ff */
[----:B------:R-:W-:Y:S02]  /*0540*/  VIADD R8, R12, 0xffffffff ;  /* 0xffffffff0c087836 */ /* 0x000fe40000000000 */
[----:B------:R-:W-:-:S03]  /*0550*/  VIADD R7, R10, 0xffffffff ;  /* 0xffffffff0a077836 */ /* 0x000fc60000000000 */
[----:B------:R-:W-:-:S04]  /*0560*/  ISETP.GT.U32.AND P0, PT, R8, 0xfd, PT ;  /* 0x000000fd0800780c */ /* 0x000fc80003f04070 */
[----:B------:R-:W-:-:S13]  /*0570*/  ISETP.GT.U32.OR P0, PT, R7, 0xfd, P0 ;  /* 0x000000fd0700780c */ /* 0x000fda0000704470 */
[----:B------:R-:W-:Y:S01]  /*0580*/  @!P0 IMAD.MOV.U32 R5, RZ, RZ, RZ ;  /* 0x000000ffff058224 */ /* 0x000fe200078e00ff */
[----:B------:R-:W-:Y:S06]  /*0590*/  @!P0 BRA `(.L_x_5) ;  /* 0x00000000005c8947 */ /* 0x000fec0003800000 */
[----:B------:R-:W-:Y:S02]  /*05a0*/  FSETP.GTU.FTZ.AND P0, PT, |R0|, +INF , PT ;  /* 0x7f8000000000780b */ /* 0x000fe40003f1c200 */
[----:B------:R-:W-:-:S04]  /*05b0*/  FSETP.GTU.FTZ.AND P1, PT, |R3|, +INF , PT ;  /* 0x7f8000000300780b */ /* 0x000fc80003f3c200 */
[----:B------:R-:W-:-:S13]  /*05c0*/  PLOP3.LUT P0, PT, P0, P1, PT, 0xf8, 0x8f ;  /* 0x00000000008f781c */ /* 0x000fda0000703f70 */
[----:B------:R-:W-:Y:S05]  /*05d0*/  @P0 BRA `(.L_x_6) ;  /* 0x00000004004c0947 */ /* 0x000fea0003800000 */
[----:B------:R-:W-:-:S13]  /*05e0*/  LOP3.LUT P0, RZ, R3, 0x7fffffff, R0, 0xc8, !PT ;  /* 0x7fffffff03ff7812 */ /* 0x000fda000780c800 */
[----:B------:R-:W-:Y:S05]  /*05f0*/  @!P0 BRA `(.L_x_7) ;  /* 0x00000004003c8947 */ /* 0x000fea0003800000 */
[C---:B------:R-:W-:Y:S02]  /*0600*/  FSETP.NEU.FTZ.AND P2, PT, |R0|.reuse, +INF , PT ;  /* 0x7f8000000000780b */ /* 0x040fe40003f5d200 */
[----:B------:R-:W-:Y:S02]  /*0610*/  FSETP.NEU.FTZ.AND P1, PT, |R3|, +INF , PT ;  /* 0x7f8000000300780b */ /* 0x000fe40003f3d200 */
[----:B------:R-:W-:-:S11]  /*0620*/  FSETP.NEU.FTZ.AND P0, PT, |R0|, +INF , PT ;  /* 0x7f8000000000780b */ /* 0x000fd60003f1d200 */
[----:B------:R-:W-:Y:S05]  /*0630*/  @!P1 BRA !P2, `(.L_x_7) ;  /* 0x00000004002c9947 */ /* 0x000fea0005000000 */
[----:B------:R-:W-:-:S04]  /*0640*/  LOP3.LUT P2, RZ, R0, 0x7fffffff, RZ, 0xc0, !PT ;  /* 0x7fffffff00ff7812 */ /* 0x000fc8000784c0ff */
[----:B------:R-:W-:-:S13]  /*0650*/  PLOP3.LUT P1, PT, P1, P2, PT, 0x2f, 0xf2 ;  /* 0x0000000000f2781c */ /* 0x000fda0000f24577 */
[----:B------:R-:W-:Y:S05]  /*0660*/  @P1 BRA `(.L_x_8) ;  /* 0x0000000400181947 */ /* 0x000fea0003800000 */
[----:B------:R-:W-:-:S04]  /*0670*/  LOP3.LUT P1, RZ, R3, 0x7fffffff, RZ, 0xc0, !PT ;  /* 0x7fffffff03ff7812 */ /* 0x000fc8000782c0ff */
[----:B------:R-:W-:-:S13]  /*0680*/  PLOP3.LUT P0, PT, P0, P1, PT, 0x2f, 0xf2 ;  /* 0x0000000000f2781c */ /* 0x000fda0000702577 */
[----:B------:R-:W-:Y:S05]  /*0690*/  @P0 BRA `(.L_x_9) ;  /* 0x0000000400000947 */ /* 0x000fea0003800000 */
[----:B------:R-:W-:Y:S02]  /*06a0*/  ISETP.GE.AND P0, PT, R7, RZ, PT ;  /* 0x000000ff0700720c */ /* 0x000fe40003f06270 */
[----:B------:R-:W-:-:S11]  /*06b0*/  ISETP.GE.AND P1, PT, R8, RZ, PT ;  /* 0x000000ff0800720c */ /* 0x000fd60003f26270 */
[----:B------:R-:W-:Y:S01]  /*06c0*/  @P0 MOV R5, RZ ;  /* 0x000000ff00050202 */ /* 0x000fe20000000f00 */
[----:B------:R-:W-:Y:S02]  /*06d0*/  @!P0 IMAD.MOV.U32 R5, RZ, RZ, -0x40 ;  /* 0xffffffc0ff058424 */ /* 0x000fe400078e00ff */
[----:B------:R-:W-:Y:S01]  /*06e0*/  @!P0 FFMA R0, R0, 1.84467440737095516160e+19, RZ ;  /* 0x5f80000000008823 */ /* 0x000fe200000000ff */
[----:B------:R-:W-:Y:S01]  /*06f0*/  @!P1 FFMA R3, R3, 1.84467440737095516160e+19, RZ ;  /* 0x5f80000003039823 */ /* 0x000fe200000000ff */
[----:B------:R-:W-:-:S07]  /*0700*/  @!P1 VIADD R5, R5, 0x40 ;  /* 0x0000004005059836 */ /* 0x000fce0000000000 */
.L_x_5:
[----:B------:R-:W-:Y:S01]  /*0710*/  LEA R8, R12, 0xc0800000, 0x17 ;  /* 0xc08000000c087811 */ /* 0x000fe200078eb8ff */
[----:B------:R-:W-:Y:S04]  /*0720*/  BSSY.RECONVERGENT B2, `(.L_x_10) ;  /* 0x0000036000027945 */ /* 0x000fe80003800200 */
[----:B------:R-:W-:Y:S01]  /*0730*/  IMAD.IADD R8, R3, 0x1, -R8 ;  /* 0x0000000103087824 */ /* 0x000fe200078e0a08 */
[----:B------:R-:W-:-:S03]  /*0740*/  IADD3 R3, PT, PT, R10, -0x7f, RZ ;  /* 0xffffff810a037810 */ /* 0x000fc60007ffe0ff */
[----:B------:R0:W1:Y:S01]  /*0750*/  MUFU.RCP R7, R8 ;  /* 0x0000000800077308 */ /* 0x0000620000001000 */
[----:B------:R-:W-:Y:S01]  /*0760*/  FADD.FTZ R9, -R8, -RZ ;  /* 0x800000ff08097221 */ /* 0x000fe20000010100 */
[C---:B------:R-:W-:Y:S01]  /*0770*/  IMAD R0, R3.reuse, -0x800000, R0 ;  /* 0xff80000003007824 */ /* 0x040fe200078e0200 */
[----:B0-----:R-:W-:-:S05]  /*0780*/  IADD3 R8, PT, PT, R3, 0x7f, -R12 ;  /* 0x0000007f03087810 */ /* 0x001fca0007ffe80c */
[----:B------:R-:W-:Y:S02]  /*0790*/  IMAD.IADD R8, R8, 0x1, R5 ;  /* 0x0000000108087824 */ /* 0x000fe400078e0205 */
[----:B-1----:R-:W-:-:S04]  /*07a0*/  FFMA R10, R7, R9, 1 ;  /* 0x3f800000070a7423 */ /* 0x002fc80000000009 */
[----:B------:R-:W-:-:S04]  /*07b0*/  FFMA R14, R7, R10, R7 ;  /* 0x0000000a070e7223 */ /* 0x000fc80000000007 */
[----:B------:R-:W-:-:S04]  /*07c0*/  FFMA R7, R0, R14, RZ ;  /* 0x0000000e00077223 */ /* 0x000fc800000000ff */
[----:B------:R-:W-:-:S04]  /*07d0*/  FFMA R10, R9, R7, R0 ;  /* 0x00000007090a7223 */ /* 0x000fc80000000000 */
[----:B------:R-:W-:-:S04]  /*07e0*/  FFMA R7, R14, R10, R7 ;  /* 0x0000000a0e077223 */ /* 0x000fc80000000007 */
[----:B------:R-:W-:-:S04]  /*07f0*/  FFMA R10, R9, R7, R0 ;  /* 0x00000007090a7223 */ /* 0x000fc80000000000 */
[----:B------:R-:W-:-:S05]  /*0800*/  FFMA R0, R14, R10, R7 ;  /* 0x0000000a0e007223 */ /* 0x000fca0000000007 */
[----:B------:R-:W-:-:S04]  /*0810*/  SHF.R.U32.HI R3, RZ, 0x17, R0 ;  /* 0x00000017ff037819 */ /* 0x000fc80000011600 */
[----:B------:R-:W-:-:S05]  /*0820*/  LOP3.LUT R3, R3, 0xff, RZ, 0xc0, !PT ;  /* 0x000000ff03037812 */ /* 0x000fca00078ec0ff */
[----:B------:R-:W-:-:S04]  /*0830*/  IMAD.IADD R9, R3, 0x1, R8 ;  /* 0x0000000103097824 */ /* 0x000fc800078e0208 */
[----:B------:R-:W-:-:S05]  /*0840*/  VIADD R3, R9, 0xffffffff ;  /* 0xffffffff09037836 */ /* 0x000fca0000000000 */
[----:B------:R-:W-:-:S13]  /*0850*/  ISETP.GE.U32.AND P0, PT, R3, 0xfe, PT ;  /* 0x000000fe0300780c */ /* 0x000fda0003f06070 */
[----:B------:R-:W-:Y:S05]  /*0860*/  @!P0 BRA `(.L_x_11) ;  /* 0x0000000000808947 */ /* 0x000fea0003800000 */
[----:B------:R-:W-:-:S13]  /*0870*/  ISETP.GT.AND P0, PT, R9, 0xfe, PT ;  /* 0x000000fe0900780c */ /* 0x000fda0003f04270 */
[----:B------:R-:W-:Y:S05]  /*0880*/  @P0 BRA `(.L_x_12) ;  /* 0x00000000006c0947 */ /* 0x000fea0003800000 */
[----:B------:R-:W-:-:S13]  /*0890*/  ISETP.GE.AND P0, PT, R9, 0x1, PT ;  /* 0x000000010900780c */ /* 0x000fda0003f06270 */
[----:B------:R-:W-:Y:S05]  /*08a0*/  @P0 BRA `(.L_x_13) ;  /* 0x0000000000740947 */ /* 0x000fea0003800000 */
[----:B------:R-:W-:Y:S02]  /*08b0*/  ISETP.GE.AND P0, PT, R9, -0x18, PT ;  /* 0xffffffe80900780c */ /* 0x000fe40003f06270 */
[----:B------:R-:W-:-:S11]  /*08c0*/  LOP3.LUT R0, R0, 0x80000000, RZ, 0xc0, !PT ;  /* 0x8000000000007812 */ /* 0x000fd600078ec0ff */
[----:B------:R-:W-:Y:S05]  /*08d0*/  @!P0 BRA `(.L_x_13) ;  /* 0x0000000000688947 */ /* 0x000fea0003800000 */
[CCC-:B------:R-:W-:Y:S01]  /*08e0*/  FFMA.RZ R3, R14.reuse, R10.reuse, R7.reuse ;  /* 0x0000000a0e037223 */ /* 0x1c0fe2000000c007 */
[CCC-:B------:R-:W-:Y:S01]  /*08f0*/  FFMA.RM R8, R14.reuse, R10.reuse, R7.reuse ;  /* 0x0000000a0e087223 */ /* 0x1c0fe20000004007 */
[C---:B------:R-:W-:Y:S02]  /*0900*/  ISETP.NE.AND P2, PT, R9.reuse, RZ, PT ;  /* 0x000000ff0900720c */ /* 0x040fe40003f45270 */
[----:B------:R-:W-:Y:S02]  /*0910*/  ISETP.NE.AND P1, PT, R9, RZ, PT ;  /* 0x000000ff0900720c */ /* 0x000fe40003f25270 */
[----:B------:R-:W-:Y:S01]  /*0920*/  LOP3.LUT R5, R3, 0x7fffff, RZ, 0xc0, !PT ;  /* 0x007fffff03057812 */ /* 0x000fe200078ec0ff */
[----:B------:R-:W-:Y:S01]  /*0930*/  FFMA.RP R3, R14, R10, R7 ;  /* 0x0000000a0e037223 */ /* 0x000fe20000008007 */
[----:B------:R-:W-:Y:S01]  /*0940*/  IADD3 R10, PT, PT, R9, 0x20, RZ ;  /* 0x00000020090a7810 */ /* 0x000fe20007ffe0ff */
[----:B------:R-:W-:Y:S01]  /*0950*/  IMAD.MOV R7, RZ, RZ, -R9 ;  /* 0x000000ffff077224 */ /* 0x000fe200078e0a09 */
[----:B------:R-:W-:-:S02]  /*0960*/  LOP3.LUT R5, R5, 0x800000, RZ, 0xfc, !PT ;  /* 0x0080000005057812 */ /* 0x000fc400078efcff */
[----:B------:R-:W-:Y:S02]  /*0970*/  FSETP.NEU.FTZ.AND P0, PT, R3, R8, PT ;  /* 0x000000080300720b */ /* 0x000fe40003f1d000 */
[----:B------:R-:W-:Y:S02]  /*0980*/  SHF.L.U32 R10, R5, R10, RZ ;  /* 0x0000000a050a7219 */ /* 0x000fe400000006ff */
[----:B------:R-:W-:Y:S02]  /*0990*/  SEL R8, R7, RZ, P2 ;  /* 0x000000ff07087207 */ /* 0x000fe40001000000 */
[----:B------:R-:W-:Y:S02]  /*09a0*/  ISETP.NE.AND P1, PT, R10, RZ, P1 ;  /* 0x000000ff0a00720c */ /* 0x000fe40000f25270 */
[----:B------:R-:W-:Y:S02]  /*09b0*/  SHF.R.U32.HI R8, RZ, R8, R5 ;  /* 0x00000008ff087219 */ /* 0x000fe40000011605 */
[----:B------:R-:W-:-:S02]  /*09c0*/  PLOP3.LUT P0, PT, P0, P1, PT, 0xf8, 0x8f ;  /* 0x00000000008f781c */ /* 0x000fc40000703f70 */
[----:B------:R-:W-:Y:S02]  /*09d0*/  SHF.R.U32.HI R10, RZ, 0x1, R8 ;  /* 0x00000001ff0a7819 */ /* 0x000fe40000011608 */
[----:B------:R-:W-:-:S04]  /*09e0*/  SEL R3, RZ, 0x1, !P0 ;  /* 0x00000001ff037807 */ /* 0x000fc80004000000 */
[----:B------:R-:W-:-:S04]  /*09f0*/  LOP3.LUT R3, R3, 0x1, R10, 0xf8, !PT ;  /* 0x0000000103037812 */ /* 0x000fc800078ef80a */
[----:B------:R-:W-:-:S05]  /*0a00*/  LOP3.LUT R3, R3, R8, RZ, 0xc0, !PT ;  /* 0x0000000803037212 */ /* 0x000fca00078ec0ff */
[----:B------:R-:W-:-:S05]  /*0a10*/  IMAD.IADD R3, R10, 0x1, R3 ;  /* 0x000000010a037824 */ /* 0x000fca00078e0203 */
[----:B------:R-:W-:Y:S01]  /*0a20*/  LOP3.LUT R0, R3, R0, RZ, 0xfc, !PT ;  /* 0x0000000003007212 */ /* 0x000fe200078efcff */
[----:B------:R-:W-:Y:S06]  /*0a30*/  BRA `(.L_x_13) ;  /* 0x0000000000107947 */ /* 0x000fec0003800000 */
.L_x_12:
[----:B------:R-:W-:-:S04]  /*0a40*/  LOP3.LUT R0, R0, 0x80000000, RZ, 0xc0, !PT ;  /* 0x8000000000007812 */ /* 0x000fc800078ec0ff */
[----:B------:R-:W-:Y:S01]  /*0a50*/  LOP3.LUT R0, R0, 0x7f800000, RZ, 0xfc, !PT ;  /* 0x7f80000000007812 */ /* 0x000fe200078efcff */
[----:B------:R-:W-:Y:S06]  /*0a60*/  BRA `(.L_x_13) ;  /* 0x0000000000047947 */ /* 0x000fec0003800000 */
.L_x_11:
[----:B------:R-:W-:-:S07]  /*0a70*/  LEA R0, R8, R0, 0x17 ;  /* 0x0000000008007211 */ /* 0x000fce00078eb8ff */
.L_x_13:
[----:B------:R-:W-:Y:S05]  /*0a80*/  BSYNC.RECONVERGENT B2 ;  /* 0x0000000000027941 */ /* 0x000fea0003800200 */
.L_x_10:
[----:B------:R-:W-:Y:S05]  /*0a90*/  BRA `(.L_x_14) ;  /* 0x0000000000207947 */ /* 0x000fea0003800000 */
.L_x_9:
[----:B------:R-:W-:-:S04]  /*0aa0*/  LOP3.LUT R0, R3, 0x80000000, R0, 0x48, !PT ;  /* 0x8000000003007812 */ /* 0x000fc800078e4800 */
[----:B------:R-:W-:Y:S01]  /*0ab0*/  LOP3.LUT R0, R0, 0x7f800000, RZ, 0xfc, !PT ;  /* 0x7f80000000007812 */ /* 0x000fe200078efcff */
[----:B------:R-:W-:Y:S06]  /*0ac0*/  BRA `(.L_x_14) ;  /* 0x0000000000147947 */ /* 0x000fec0003800000 */
.L_x_8:
[----:B------:R-:W-:Y:S01]  /*0ad0*/  LOP3.LUT R0, R3, 0x80000000, R0, 0x48, !PT ;  /* 0x8000000003007812 */ /* 0x000fe200078e4800 */
[----:B------:R-:W-:Y:S06]  /*0ae0*/  BRA `(.L_x_14) ;  /* 0x00000000000c7947 */ /* 0x000fec0003800000 */
.L_x_7:
[----:B------:R-:W0:Y:S01]  /*0af0*/  MUFU.RSQ R0, -QNAN ;  /* 0xffc0000000007908 */ /* 0x000e220000001400 */
[----:B------:R-:W-:Y:S05]  /*0b00*/  BRA `(.L_x_14) ;  /* 0x0000000000047947 */ /* 0x000fea0003800000 */
.L_x_6:
[----:B------:R-:W-:-:S07]  /*0b10*/  FADD.FTZ R0, R0, R3 ;  /* 0x0000000300007221 */ /* 0x000fce0000010000 */
.L_x_14:
[----:B------:R-:W-:Y:S05]  /*0b20*/  BSYNC.RECONVERGENT B1 ;  /* 0x0000000000017941 */ /* 0x000fea0003800200 */
.L_x_4:
[----:B------:R-:W-:-:S04]  /*0b30*/  IMAD.MOV.U32 R7, RZ, RZ, 0x0 ;  /* 0x00000000ff077424 */ /* 0x000fc800078e00ff */
[----:B0-----:R-:W-:Y:S05]  /*0b40*/  RET.REL.NODEC R6 `(_Z28affine_grid_generator_kernelPKfPfiii) ;  /* 0xfffffff4062c7950 */ /* 0x001fea0003c3ffff */
.L_x_15:
[----:B------:R-:W-:-:S00]  /*0b50*/  BRA `(.L_x_15) ;  /* 0xfffffffc00fc7947 */ /* 0x000fc0000383ffff */
[----:B------:R-:W-:-:S00]  /*0b60*/  NOP ;  /* 0x0000000000007918 */ /* 0x000fc00000000000 */
        /* <DEDUP_REMOVED lines=9> */
.L_x_20:


//--------------------- .text._Z17log_filter_kernelPKfPfiiii --------------------------
	.section	.text._Z17log_filter_kernelPKfPfiiii,"ax",@progbits
	.align	128
        .global         _Z17log_filter_kernelPKfPfiiii
        .type           _Z17log_filter_kernelPKfPfiiii,@function
        .size           _Z17log_filter_kernelPKfPfiiii,(.L_x_22 - _Z17log_filter_kernelPKfPfiiii)
        .other          _Z17log_filter_kernelPKfPfiiii,@"STO_CUDA_ENTRY STV_DEFAULT"
_Z17log_filter_kernelPKfPfiiii:
.text._Z17log_filter_kernelPKfPfiiii:
[----:B------:R-:W-:Y:S01]  /*0000*/  LDC R1, c[0x0][0x37c] ;  /* 0x0000df00ff017b82 */ /* 0x000fe20000000800 */
[----:B------:R-:W0:Y:S07]  /*0010*/  S2R R4, SR_TID.Y ;  /* 0x0000000000047919 */ /* 0x000e2e0000002200 */
[----:B------:R-:W1:Y:S01]  /*0020*/  LDC R0, c[0x0][0x360] ;  /* 0x0000d800ff007b82 */ /* 0x000e620000000800 */
[----:B------:R-:W2:Y:S01]  /*0030*/  LDCU.64 UR6, c[0x0][0x398] ;  /* 0x00007300ff0677ac */ /* 0x000ea20008000a00 */
[----:B------:R-:W1:Y:S06]  /*0040*/  S2R R5, SR_TID.X ;  /* 0x0000000000057919 */ /* 0x000e6c0000002100 */
[----:B------:R-:W0:Y:S08]  /*0050*/  S2UR UR5, SR_CTAID.Y ;  /* 0x00000000000579c3 */ /* 0x000e300000002600 */
[----:B------:R-:W0:Y:S08]  /*0060*/  LDC R3, c[0x0][0x364] ;  /* 0x0000d900ff037b82 */ /* 0x000e300000000800 */
[----:B------:R-:W1:Y:S08]  /*0070*/  S2UR UR4, SR_CTAID.X ;  /* 0x00000000000479c3 */ /* 0x000e700000002500 */
[----:B------:R-:W3:Y:S01]  /*0080*/  LDC R2, c[0x0][0x394] ;  /* 0x0000e500ff027b82 */ /* 0x000ee20000000800 */
[----:B0-----:R-:W-:-:S05]  /*0090*/  IMAD R3, R3, UR5, R4 ;  /* 0x0000000503037c24 */ /* 0x001fca000f8e0204 */
[----:B--2---:R-:W-:Y:S01]  /*00a0*/  ISETP.GE.AND P0, PT, R3, UR6, PT ;  /* 0x0000000603007c0c */ /* 0x004fe2000bf06270 */
[----:B-1----:R-:W-:-:S04]  /*00b0*/  IMAD R0, R0, UR4, R5 ;  /* 0x0000000400007c24 */ /* 0x002fc8000f8e0205 */
[----:B------:R-:W-:Y:S01]  /*00c0*/  IMAD R3, R3, UR7, R0 ;  /* 0x0000000703037c24 */ /* 0x000fe2000f8e0200 */
[----:B------:R-:W-:-:S04]  /*00d0*/  ISETP.GE.OR P0, PT, R0, UR7, P0 ;  /* 0x0000000700007c0c */ /* 0x000fc80008706670 */
[----:B---3--:R-:W-:-:S13]  /*00e0*/  ISETP.LT.OR P0, PT, R2, 0x1, P0 ;  /* 0x000000010200780c */ /* 0x008fda0000701670 */
[----:B------:R-:W-:Y:S05]  /*00f0*/  @P0 EXIT ;  /* 0x000000000000094d */ /* 0x000fea0003800000 */
[C---:B------:R-:W-:Y:S01]  /*0100*/  ISETP.GE.U32.AND P1, PT, R2.reuse, 0x4, PT ;  /* 0x000000040200780c */ /* 0x040fe20003f26070 */
[----:B------:R-:W-:Y:S01]  /*0110*/  IMAD R0, R3, R2, RZ ;  /* 0x0000000203007224 */ /* 0x000fe200078e02ff */
[----:B------:R-:W-:Y:S01]  /*0120*/  LOP3.LUT R14, R2, 0x3, RZ, 0xc0, !PT ;  /* 0x00000003020e7812 */ /* 0x000fe200078ec0ff */
[----:B------:R-:W0:Y:S01]  /*0130*/  LDCU.64 UR12, c[0x0][0x358] ;  /* 0x00006b00ff0c77ac */ /* 0x000e220008000a00 */
[----:B------:R-:W-:Y:S02]  /*0140*/  HFMA2 R3, -RZ, RZ, 0, 0 ;  /* 0x00000000ff037431 */ /* 0x000fe400000001ff */
[----:B------:R-:W-:-:S07]  /*0150*/  ISETP.NE.AND P0, PT, R14, RZ, PT ;  /* 0x000000ff0e00720c */ /* 0x000fce0003f05270 */
[----:B------:R-:W-:Y:S06]  /*0160*/  @!P1 BRA `(.L_x_16) ;  /* 0x0000000800009947 */ /* 0x000fec0003800000 */
[----:B------:R-:W1:Y:S01]  /*0170*/  LDCU.128 UR8, c[0x0][0x380] ;  /* 0x00007000ff0877ac */ /* 0x000e620008000c00 */
[----:B------:R-:W-:Y:S02]  /*0180*/  LOP3.LUT R3, R2, 0x7ffffffc, RZ, 0xc0, !PT ;  /* 0x7ffffffc02037812 */ /* 0x000fe400078ec0ff */
[----:B------:R-:W-:Y:S02]  /*0190*/  MOV R6, R0 ;  /* 0x0000000000067202 */ /* 0x000fe40000000f00 */
[----:B------:R-:W-:Y:S01]  /*01a0*/  IADD3 R7, PT, PT, -R3, RZ, RZ ;  /* 0x000000ff03077210 */ /* 0x000fe20007ffe1ff */
[----:B-1----:R-:W-:Y:S02]  /*01b0*/  UIADD3 UR6, UP0, UPT, UR8, 0x8, URZ ;  /* 0x0000000808067890 */ /* 0x002fe4000ff1e0ff */
[----:B------:R-:W-:Y:S02]  /*01c0*/  UIADD3 UR4, UP1, UPT, UR10, 0x8, URZ ;  /* 0x000000080a047890 */ /* 0x000fe4000ff3e0ff */
[----:B------:R-:W-:-:S02]  /*01d0*/  UIADD3.X UR7, UPT, UPT, URZ, UR9, URZ, UP0, !UPT ;  /* 0x00000009ff077290 */ /* 0x000fc400087fe4ff */
[----:B------:R-:W-:-:S12]  /*01e0*/  UIADD3.X UR5, UPT, UPT, URZ, UR11, URZ, UP1, !UPT ;  /* 0x0000000bff057290 */ /* 0x000fd80008ffe4ff */
.L_x_17:
[----:B------:R-:W-:Y:S02]  /*01f0*/  MOV R4, UR6 ;  /* 0x0000000600047c02 */ /* 0x000fe40008000f00 */
[----:B-1----:R-:W-:-:S03]  /*0200*/  MOV R5, UR7 ;  /* 0x0000000700057c02 */ /* 0x002fc60008000f00 */
[----:B------:R-:W-:-:S05]  /*0210*/  IMAD.WIDE R4, R6, 0x4, R4 ;  /* 0x0000000406047825 */ /* 0x000fca00078e0204 */
[----:B0-----:R-:W2:Y:S02]  /*0220*/  LDG.E R9, desc[UR12][R4.64+-0x8] ;  /* 0xfffff80c04097981 */ /* 0x001ea4000c1e1900 */
[----:B--2---:R-:W-:-:S05]  /*0230*/  FADD R9, R9, 9.9999999747524270788e-07 ;  /* 0x358637bd09097421 */ /* 0x004fca0000000000 */
[----:B------:R-:W-:-:S13]  /*0240*/  FSETP.GEU.AND P1, PT, R9, 1.175494350822287508e-38, PT ;  /* 0x008000000900780b */ /* 0x000fda0003f2e000 */
[----:B------:R-:W-:-:S05]  /*0250*/  @!P1 FMUL R9, R9, 8388608 ;  /* 0x4b00000009099820 */ /* 0x000fca0000400000 */
[----:B------:R-:W-:-:S04]  /*0260*/  IADD3 R8, PT, PT, R9, -0x3f2aaaab, RZ ;  /* 0xc0d5555509087810 */ /* 0x000fc80007ffe0ff */
[----:B------:R-:W-:Y:S02]  /*0270*/  LOP3.LUT R12, R8, 0xff800000, RZ, 0xc0, !PT ;  /* 0xff800000080c7812 */ /* 0x000fe400078ec0ff */
[----:B------:R-:W-:Y:S02]  /*0280*/  MOV R8, 0x3e055027 ;  /* 0x3e05502700087802 */ /* 0x000fe40000000f00 */
[-C--:B------:R-:W-:Y:S02]  /*0290*/  IADD3 R10, PT, PT, R9, -R12.reuse, RZ ;  /* 0x8000000c090a7210 */ /* 0x080fe40007ffe0ff */
[----:B------:R-:W-:Y:S02]  /*02a0*/  I2FP.F32.S32 R11, R12 ;  /* 0x0000000c000b7245 */ /* 0x000fe40000201400 */
[----:B------:R-:W-:Y:S01]  /*02b0*/  MOV R12, 0x7f800000 ;  /* 0x7f800000000c7802 */ /* 0x000fe20000000f00 */
[----:B------:R-:W-:-:S04]  /*02c0*/  FADD R13, R10, -1 ;  /* 0xbf8000000a0d7421 */ /* 0x000fc80000000000 */
[----:B------:R-:W-:-:S04]  /*02d0*/  FFMA R10, R13, -R8, 0.14084610342979431152 ;  /* 0x3e1039f60d0a7423 */ /* 0x000fc80000000808 */
[----:B------:R-:W-:-:S04]  /*02e0*/  FFMA R10, R13, R10, -0.12148627638816833496 ;  /* 0xbdf8cdcc0d0a7423 */ /* 0x000fc8000000000a */
[----:B------:R-:W-:-:S04]  /*02f0*/  FFMA R10, R13, R10, 0.13980610668659210205 ;  /* 0x3e0f29550d0a7423 */ /* 0x000fc8000000000a */
[----:B------:R-:W-:-:S04]  /*0300*/  FFMA R10, R13, R10, -0.16684235632419586182 ;  /* 0xbe2ad8b90d0a7423 */ /* 0x000fc8000000000a */
[----:B------:R-:W-:-:S04]  /*0310*/  FFMA R10, R13, R10, 0.20012299716472625732 ;  /* 0x3e4ced0b0d0a7423 */ /* 0x000fc8000000000a */
[----:B------:R-:W-:-:S04]  /*0320*/  FFMA R10, R13, R10, -0.24999669194221496582 ;  /* 0xbe7fff220d0a7423 */ /* 0x000fc8000000000a */
[----:B------:R-:W-:-:S04]  /*0330*/  FFMA R10, R13, R10, 0.33333182334899902344 ;  /* 0x3eaaaa780d0a7423 */ /* 0x000fc8000000000a */
[----:B------:R-:W-:Y:S01]  /*0340*/  FFMA R16, R13, R10, -0.5 ;  /* 0xbf0000000d107423 */ /* 0x000fe2000000000a */
[----:B------:R-:W-:Y:S02]  /*0350*/  FSEL R10, RZ, -23, P1 ;  /* 0xc1b80000ff0a7808 */ /* 0x000fe40000800000 */
[----:B------:R-:W-:Y:S01]  /*0360*/  ISETP.GT.U32.AND P1, PT, R9, 0x7f7fffff, PT ;  /* 0x7f7fffff0900780c */ /* 0x000fe20003f24070 */
[----:B------:R-:W-:Y:S02]  /*0370*/  FMUL R16, R13, R16 ;  /* 0x000000100d107220 */ /* 0x000fe40000400000 */
[----:B------:R-:W-:Y:S01]  /*0380*/  FFMA R10, R11, 1.1920928955078125e-07, R10 ;  /* 0x340000000b0a7823 */ /* 0x000fe2000000000a */
[----:B------:R-:W-:Y:S01]  /*0390*/  MOV R11, UR5 ;  /* 0x00000005000b7c02 */ /* 0x000fe20008000f00 */
[----:B------:R-:W-:-:S04]  /*03a0*/  FFMA R13, R13, R16, R13 ;  /* 0x000000100d0d7223 */ /* 0x000fc8000000000d */
[----:B------:R-:W-:Y:S01]  /*03b0*/  FFMA R13, R10, 0.69314718246459960938, R13 ;  /* 0x3f3172180a0d7823 */ /* 0x000fe2000000000d */
[----:B------:R-:W-:-:S03]  /*03c0*/  MOV R10, UR4 ;  /* 0x00000004000a7c02 */ /* 0x000fc60008000f00 */
[C---:B------:R-:W-:Y:S01]  /*03d0*/  @P1 FFMA R13, R9.reuse, R12, +INF ;  /* 0x7f800000090d1423 */ /* 0x040fe2000000000c */
[----:B------:R-:W-:Y:S01]  /*03e0*/  FSETP.NEU.AND P1, PT, R9, RZ, PT ;  /* 0x000000ff0900720b */ /* 0x000fe20003f2d000 */
[----:B------:R-:W-:-:S03]  /*03f0*/  IMAD.WIDE R10, R6, 0x4, R10 ;  /* 0x00000004060a7825 */ /* 0x000fc600078e020a */
[----:B------:R-:W-:-:S05]  /*0400*/  FSEL R13, R13, -INF , P1 ;  /* 0xff8000000d0d7808 */ /* 0x000fca0000800000 */
[----:B------:R0:W-:Y:S04]  /*0410*/  STG.E desc[UR12][R10.64+-0x8], R13 ;  /* 0xfffff80d0a007986 */ /* 0x0001e8000c10190c */
[----:B------:R-:W2:Y:S02]  /*0420*/  LDG.E R9, desc[UR12][R4.64+-0x4] ;  /* 0xfffffc0c04097981 */ /* 0x000ea4000c1e1900 */
[----:B--2---:R-:W-:-:S05]  /*0430*/  FADD R9, R9, 9.9999999747524270788e-07 ;  /* 0x358637bd09097421 */ /* 0x004fca0000000000 */
[----:B------:R-:W-:-:S04]  /*0440*/  FSETP.GEU.AND P1, PT, R9, 1.175494350822287508e-38, PT ;  /* 0x008000000900780b */ /* 0x000fc80003f2e000 */
[----:B0-----:R-:W-:-:S09]  /*0450*/  FSEL R13, RZ, -23, P1 ;  /* 0xc1b80000ff0d7808 */ /* 0x001fd20000800000 */
[----:B------:R-:W-:-:S05]  /*0460*/  @!P1 FMUL R9, R9, 8388608 ;  /* 0x4b00000009099820 */ /* 0x000fca0000400000 */
[C---:B------:R-:W-:Y:S02]  /*0470*/  IADD3 R15, PT, PT, R9.reuse, -0x3f2aaaab, RZ ;  /* 0xc0d55555090f7810 */ /* 0x040fe40007ffe0ff */
[----:B------:R-:W-:Y:S02]  /*0480*/  ISETP.GT.U32.AND P1, PT, R9, 0x7f7fffff, PT ;  /* 0x7f7fffff0900780c */ /* 0x000fe40003f24070 */
[----:B------:R-:W-:-:S04]  /*0490*/  LOP3.LUT R16, R15, 0xff800000, RZ, 0xc0, !PT ;  /* 0xff8000000f107812 */ /* 0x000fc800078ec0ff */
[-C--:B------:R-:W-:Y:S02]  /*04a0*/  IADD3 R15, PT, PT, R9, -R16.reuse, RZ ;  /* 0x80000010090f7210 */ /* 0x080fe40007ffe0ff */
[----:B------:R-:W-:-:S03]  /*04b0*/  I2FP.F32.S32 R16, R16 ;  /* 0x0000001000107245 */ /* 0x000fc60000201400 */
[----:B------:R-:W-:Y:S02]  /*04c0*/  FADD R15, R15, -1 ;  /* 0xbf8000000f0f7421 */ /* 0x000fe40000000000 */
[----:B------:R-:W-:Y:S02]  /*04d0*/  FFMA R13, R16, 1.1920928955078125e-07, R13 ;  /* 0x34000000100d7823 */ /* 0x000fe4000000000d */
[----:B------:R-:W-:-:S04]  /*04e0*/  FFMA R18, R15, -R8, 0.14084610342979431152 ;  /* 0x3e1039f60f127423 */ /* 0x000fc80000000808 */
[----:B------:R-:W-:-:S04]  /*04f0*/  FFMA R18, R15, R18, -0.12148627638816833496 ;  /* 0xbdf8cdcc0f127423 */ /* 0x000fc80000000012 */
[----:B------:R-:W-:-:S04]  /*0500*/  FFMA R18, R15, R18, 0.13980610668659210205 ;  /* 0x3e0f29550f127423 */ /* 0x000fc80000000012 */
[----:B------:R-:W-:-:S04]  /*0510*/  FFMA R18, R15, R18, -0.16684235632419586182 ;  /* 0xbe2ad8b90f127423 */ /* 0x000fc80000000012 */
[----:B------:R-:W-:-:S04]  /*0520*/  FFMA R18, R15, R18, 0.20012299716472625732 ;  /* 0x3e4ced0b0f127423 */ /* 0x000fc80000000012 */
[----:B------:R-:W-:-:S04]  /*0530*/  FFMA R18, R15, R18, -0.24999669194221496582 ;  /* 0xbe7fff220f127423 */ /* 0x000fc80000000012 */
[----:B------:R-:W-:-:S04]  /*0540*/  FFMA R18, R15, R18, 0.33333182334899902344 ;  /* 0x3eaaaa780f127423 */ /* 0x000fc80000000012 */
[----:B------:R-:W-:-:S04]  /*0550*/  FFMA R18, R15, R18, -0.5 ;  /* 0xbf0000000f127423 */ /* 0x000fc80000000012 */
[----:B------:R-:W-:-:S04]  /*0560*/  FMUL R18, R15, R18 ;  /* 0x000000120f127220 */ /* 0x000fc80000400000 */
[----:B------:R-:W-:-:S04]  /*0570*/  FFMA R18, R15, R18, R15 ;  /* 0x000000120f127223 */ /* 0x000fc8000000000f */
[----:B------:R-:W-:Y:S01]  /*0580*/  FFMA R13, R13, 0.69314718246459960938, R18 ;  /* 0x3f3172180d0d7823 */ /* 0x000fe20000000012 */
[C---:B------:R-:W-:Y:S01]  /*0590*/  @P1 FFMA R13, R9.reuse, R12, +INF ;  /* 0x7f800000090d1423 */ /* 0x040fe2000000000c */
[----:B------:R-:W-:-:S04]  /*05a0*/  FSETP.NEU.AND P1, PT, R9, RZ, PT ;  /* 0x000000ff0900720b */ /* 0x000fc80003f2d000 */
        /* <DEDUP_REMOVED lines=29> */
[----:B------:R-:W2:Y:S01]  /*0780*/  LDG.E R4, desc[UR12][R4.64+0x4] ;  /* 0x0000040c04047981 */ /* 0x000ea2000c1e1900 */
[----:B------:R-:W-:Y:S02]  /*0790*/  IADD3 R7, PT, PT, R7, 0x4, RZ ;  /* 0x0000000407077810 */ /* 0x000fe40007ffe0ff */
[----:B------:R-:W-:Y:S01]  /*07a0*/  IADD3 R6, PT, PT, R6, 0x4, RZ ;  /* 0x0000000406067810 */ /* 0x000fe20007ffe0ff */
[----:B--2---:R-:W-:-:S05]  /*07b0*/  FADD R9, R4, 9.9999999747524270788e-07 ;  /* 0x358637bd04097421 */ /* 0x004fca0000000000 */
[----:B------:R-:W-:-:S04]  /*07c0*/  FSETP.GEU.AND P1, PT, R9, 1.175494350822287508e-38, PT ;  /* 0x008000000900780b */ /* 0x000fc80003f2e000 */
[----:B------:R-:W-:-:S09]  /*07d0*/  FSEL R4, RZ, -23, P1 ;  /* 0xc1b80000ff047808 */ /* 0x000fd20000800000 */
        /* <DEDUP_REMOVED lines=21> */
[----:B------:R-:W-:Y:S02]  /*0930*/  FSEL R5, R4, -INF , P1 ;  /* 0xff80000004057808 */ /* 0x000fe40000800000 */
[----:B------:R-:W-:-:S03]  /*0940*/  ISETP.NE.AND P1, PT, R7, RZ, PT ;  /* 0x000000ff0700720c */ /* 0x000fc60003f25270 */
[----:B------:R1:W-:Y:S10]  /*0950*/  STG.E desc[UR12][R10.64+0x4], R5 ;  /* 0x000004050a007986 */ /* 0x0003f4000c10190c */
[----:B------:R-:W-:Y:S05]  /*0960*/  @P1 BRA `(.L_x_17) ;  /* 0xfffffff800201947 */ /* 0x000fea000383ffff */
.L_x_16:
[----:B0-----:R-:W-:Y:S05]  /*0970*/  @!P0 EXIT ;  /* 0x000000000000894d */ /* 0x001fea0003800000 */
[----:B------:R-:W-:Y:S02]  /*0980*/  ISETP.NE.AND P1, PT, R14, 0x1, PT ;  /* 0x000000010e00780c */ /* 0x000fe40003f25270 */
[----:B------:R-:W-:-:S04]  /*0990*/  LOP3.LUT R2, R2, 0x1, RZ, 0xc0, !PT ;  /* 0x0000000102027812 */ /* 0x000fc800078ec0ff */
[----:B------:R-:W-:-:S07]  /*09a0*/  ISETP.NE.U32.AND P0, PT, R2, 0x1, PT ;  /* 0x000000010200780c */ /* 0x000fce0003f05070 */
[----:B------:R-:W-:Y:S06]  /*09b0*/  @!P1 BRA `(.L_x_18) ;  /* 0x0000000000f89947 */ /* 0x000fec0003800000 */
[----:B-1----:R-:W0:Y:S01]  /*09c0*/  LDC.64 R4, c[0x0][0x380] ;  /* 0x0000e000ff047b82 */ /* 0x002e220000000a00 */
[----:B------:R-:W-:-:S05]  /*09d0*/  IADD3 R9, PT, PT, R0, R3, RZ ;  /* 0x0000000300097210 */ /* 0x000fca0007ffe0ff */
[----:B0-----:R-:W-:-:S05]  /*09e0*/  IMAD.WIDE R4, R9, 0x4, R4 ;  /* 0x0000000409047825 */ /* 0x001fca00078e0204 */
[----:B------:R-:W2:Y:S02]  /*09f0*/  LDG.E R2, desc[UR12][R4.64] ;  /* 0x0000000c04027981 */ /* 0x000ea4000c1e1900 */
[----:B--2---:R-:W-:-:S05]  /*0a00*/  FADD R11, R2, 9.9999999747524270788e-07 ;  /* 0x358637bd020b7421 */ /* 0x004fca0000000000 */
[----:B------:R-:W-:-:S13]  /*0a10*/  FSETP.GEU.AND P1, PT, R11, 1.175494350822287508e-38, PT ;  /* 0x008000000b00780b */ /* 0x000fda0003f2e000 */
[----:B------:R-:W-:-:S05]  /*0a20*/  @!P1 FMUL R11, R11, 8388608 ;  /* 0x4b0000000b0b9820 */ /* 0x000fca0000400000 */
[----:B------:R-:W-:-:S04]  /*0a30*/  IADD3 R2, PT, PT, R11, -0x3f2aaaab, RZ ;  /* 0xc0d555550b027810 */ /* 0x000fc80007ffe0ff */
[----:B------:R-:W-:Y:S01]  /*0a40*/  LOP3.LUT R10, R2, 0xff800000, RZ, 0xc0, !PT ;  /* 0xff800000020a7812 */ /* 0x000fe200078ec0ff */
[----:B------:R-:W-:-:S03]  /*0a50*/  HFMA2 R2, -RZ, RZ, 1.5048828125, 33.21875 ;  /* 0x3e055027ff027431 */ /* 0x000fc600000001ff */
[-C--:B------:R-:W-:Y:S02]  /*0a60*/  IADD3 R6, PT, PT, R11, -R10.reuse, RZ ;  /* 0x8000000a0b067210 */ /* 0x080fe40007ffe0ff */
[----:B------:R-:W-:-:S03]  /*0a70*/  I2FP.F32.S32 R13, R10 ;  /* 0x0000000a000d7245 */ /* 0x000fc60000201400 */
[----:B------:R-:W-:-:S04]  /*0a80*/  FADD R15, R6, -1 ;  /* 0xbf800000060f7421 */ /* 0x000fc80000000000 */
[----:B------:R-:W-:-:S04]  /*0a90*/  FFMA R6, R15, -R2, 0.14084610342979431152 ;  /* 0x3e1039f60f067423 */ /* 0x000fc80000000802 */
[----:B------:R-:W-:-:S04]  /*0aa0*/  FFMA R6, R15, R6, -0.12148627638816833496 ;  /* 0xbdf8cdcc0f067423 */ /* 0x000fc80000000006 */
[----:B------:R-:W-:-:S04]  /*0ab0*/  FFMA R6, R15, R6, 0.13980610668659210205 ;  /* 0x3e0f29550f067423 */ /* 0x000fc80000000006 */
[----:B------:R-:W-:-:S04]  /*0ac0*/  FFMA R6, R15, R6, -0.16684235632419586182 ;  /* 0xbe2ad8b90f067423 */ /* 0x000fc80000000006 */
[----:B------:R-:W-:-:S04]  /*0ad0*/  FFMA R6, R15, R6, 0.20012299716472625732 ;  /* 0x3e4ced0b0f067423 */ /* 0x000fc80000000006 */
[C---:B------:R-:W-:Y:S02]  /*0ae0*/  FFMA R8, R15.reuse, R6, -0.24999669194221496582 ;  /* 0xbe7fff220f087423 */ /* 0x040fe40000000006 */
[----:B------:R-:W0:Y:S02]  /*0af0*/  LDC.64 R6, c[0x0][0x388] ;  /* 0x0000e200ff067b82 */ /* 0x000e240000000a00 */
[----:B------:R-:W-:-:S04]  /*0b00*/  FFMA R8, R15, R8, 0.33333182334899902344 ;  /* 0x3eaaaa780f087423 */ /* 0x000fc80000000008 */
[----:B------:R-:W-:Y:S01]  /*0b10*/  FFMA R12, R15, R8, -0.5 ;  /* 0xbf0000000f0c7423 */ /* 0x000fe20000000008 */
[----:B------:R-:W-:Y:S02]  /*0b20*/  FSEL R8, RZ, -23, P1 ;  /* 0xc1b80000ff087808 */ /* 0x000fe40000800000 */
[----:B------:R-:W-:Y:S01]  /*0b30*/  ISETP.GT.U32.AND P1, PT, R11, 0x7f7fffff, PT ;  /* 0x7f7fffff0b00780c */ /* 0x000fe20003f24070 */
[----:B------:R-:W-:Y:S02]  /*0b40*/  FMUL R12, R15, R12 ;  /* 0x0000000c0f0c7220 */ /* 0x000fe40000400000 */
[----:B------:R-:W-:Y:S01]  /*0b50*/  FFMA R13, R13, 1.1920928955078125e-07, R8 ;  /* 0x340000000d0d7823 */ /* 0x000fe20000000008 */
[----:B------:R-:W-:Y:S01]  /*0b60*/  MOV R8, 0x7f800000 ;  /* 0x7f80000000087802 */ /* 0x000fe20000000f00 */
[----:B------:R-:W-:-:S04]  /*0b70*/  FFMA R12, R15, R12, R15 ;  /* 0x0000000c0f0c7223 */ /* 0x000fc8000000000f */
[----:B------:R-:W-:-:S04]  /*0b80*/  FFMA R12, R13, 0.69314718246459960938, R12 ;  /* 0x3f3172180d0c7823 */ /* 0x000fc8000000000c */
[C---:B------:R-:W-:Y:S01]  /*0b90*/  @P1 FFMA R12, R11.reuse, R8, +INF ;  /* 0x7f8000000b0c1423 */ /* 0x040fe20000000008 */
[----:B------:R-:W-:Y:S01]  /*0ba0*/  FSETP.NEU.AND P1, PT, R11, RZ, PT ;  /* 0x000000ff0b00720b */ /* 0x000fe20003f2d000 */
[----:B0-----:R-:W-:-:S03]  /*0bb0*/  IMAD.WIDE R6, R9, 0x4, R6 ;  /* 0x0000000409067825 */ /* 0x001fc600078e0206 */
[----:B------:R-:W-:-:S05]  /*0bc0*/  FSEL R9, R12, -INF , P1 ;  /* 0xff8000000c097808 */ /* 0x000fca0000800000 */
[----:B------:R0:W-:Y:S04]  /*0bd0*/  STG.E desc[UR12][R6.64], R9 ;  /* 0x0000000906007986 */ /* 0x0001e8000c10190c */
[----:B------:R-:W2:Y:S01]  /*0be0*/  LDG.E R4, desc[UR12][R4.64+0x4] ;  /* 0x0000040c04047981 */ /* 0x000ea2000c1e1900 */
[----:B------:R-:W-:Y:S01]  /*0bf0*/  IADD3 R3, PT, PT, R3, 0x2, RZ ;  /* 0x0000000203037810 */ /* 0x000fe20007ffe0ff */
[----:B--2---:R-:W-:-:S05]  /*0c00*/  FADD R11, R4, 9.9999999747524270788e-07 ;  /* 0x358637bd040b7421 */ /* 0x004fca0000000000 */
[----:B------:R-:W-:-:S13]  /*0c10*/  FSETP.GEU.AND P1, PT, R11, 1.175494350822287508e-38, PT ;  /* 0x008000000b00780b */ /* 0x000fda0003f2e000 */
[----:B------:R-:W-:-:S05]  /*0c20*/  @!P1 FMUL R11, R11, 8388608 ;  /* 0x4b0000000b0b9820 */ /* 0x000fca0000400000 */
[----:B------:R-:W-:-:S04]  /*0c30*/  IADD3 R10, PT, PT, R11, -0x3f2aaaab, RZ ;  /* 0xc0d555550b0a7810 */ /* 0x000fc80007ffe0ff */
[----:B------:R-:W-:-:S04]  /*0c40*/  LOP3.LUT R10, R10, 0xff800000, RZ, 0xc0, !PT ;  /* 0xff8000000a0a7812 */ /* 0x000fc800078ec0ff */
        /* <DEDUP_REMOVED lines=14> */
[----:B------:R-:W-:Y:S02]  /*0d30*/  FFMA R2, R5, 1.1920928955078125e-07, R2 ;  /* 0x3400000005027823 */ /* 0x000fe40000000002 */
[----:B------:R-:W-:-:S04]  /*0d40*/  FFMA R13, R13, R4, R13 ;  /* 0x000000040d0d7223 */ /* 0x000fc8000000000d */
[----:B------:R-:W-:-:S04]  /*0d50*/  FFMA R2, R2, 0.69314718246459960938, R13 ;  /* 0x3f31721802027823 */ /* 0x000fc8000000000d */
[C---:B------:R-:W-:Y:S01]  /*0d60*/  @P1 FFMA R2, R11.reuse, R8, +INF ;  /* 0x7f8000000b021423 */ /* 0x040fe20000000008 */
[----:B------:R-:W-:-:S04]  /*0d70*/  FSETP.NEU.AND P1, PT, R11, RZ, PT ;  /* 0x000000ff0b00720b */ /* 0x000fc80003f2d000 */
[----:B------:R-:W-:-:S05]  /*0d80*/  FSEL R5, R2, -INF , P1 ;  /* 0xff80000002057808 */ /* 0x000fca0000800000 */
[----:B------:R0:W-:Y:S04]  /*0d90*/  STG.E desc[UR12][R6.64+0x4], R5 ;  /* 0x0000040506007986 */ /* 0x0001e8000c10190c */
.L_x_18:
[----:B------:R-:W-:Y:S05]  /*0da0*/  @P0 EXIT ;  /* 0x000000000000094d */ /* 0x000fea0003800000 */
[----:B01----:R-:W0:Y:S01]  /*0db0*/  LDC.64 R4, c[0x0][0x380] ;  /* 0x0000e000ff047b82 */ /* 0x003e220000000a00 */
[----:B------:R-:W-:-:S05]  /*0dc0*/  IADD3 R7, PT, PT, R0, R3, RZ ;  /* 0x0000000300077210 */ /* 0x000fca0007ffe0ff */
[----:B0-----:R-:W-:-:S06]  /*0dd0*/  IMAD.WIDE R2, R7, 0x4, R4 ;  /* 0x0000000407027825 */ /* 0x001fcc00078e0204 */
[----:B------:R-:W2:Y:S01]  /*0de0*/  LDG.E R2, desc[UR12][R2.64] ;  /* 0x0000000c02027981 */ /* 0x000ea2000c1e1900 */
[----:B------:R-:W-:Y:S02]  /*0df0*/  HFMA2 R9, -RZ, RZ, 1.5048828125, 33.21875 ;  /* 0x3e055027ff097431 */ /* 0x000fe400000001ff */
[----:B--2---:R-:W-:Y:S02]  /*0e00*/  FADD R0, R2, 9.9999999747524270788e-07 ;  /* 0x358637bd02007421 */ /* 0x004fe40000000000 */
[----:B------:R-:W0:Y:S03]  /*0e10*/  LDC.64 R2, c[0x0][0x388] ;  /* 0x0000e200ff027b82 */ /* 0x000e260000000a00 */
[----:B------:R-:W-:-:S13]  /*0e20*/  FSETP.GEU.AND P0, PT, R0, 1.175494350822287508e-38, PT ;  /* 0x008000000000780b */ /* 0x000fda0003f0e000 */
[----:B------:R-:W-:-:S05]  /*0e30*/  @!P0 FMUL R0, R0, 8388608 ;  /* 0x4b00000000008820 */ /* 0x000fca0000400000 */
[----:B------:R-:W-:Y:S01]  /*0e40*/  IADD3 R4, PT, PT, R0, -0x3f2aaaab, RZ ;  /* 0xc0d5555500047810 */ /* 0x000fe20007ffe0ff */
[----:B0-----:R-:W-:-:S03]  /*0e50*/  IMAD.WIDE R2, R7, 0x4, R2 ;  /* 0x0000000407027825 */ /* 0x001fc600078e0202 */
[----:B------:R-:W-:-:S04]  /*0e60*/  LOP3.LUT R5, R4, 0xff800000, RZ, 0xc0, !PT ;  /* 0xff80000004057812 */ /* 0x000fc800078ec0ff */
[-C--:B------:R-:W-:Y:S02]  /*0e70*/  IADD3 R4, PT, PT, R0, -R5.reuse, RZ ;  /* 0x8000000500047210 */ /* 0x080fe40007ffe0ff */
[----:B------:R-:W-:-:S03]  /*0e80*/  I2FP.F32.S32 R5, R5 ;  /* 0x0000000500057245 */ /* 0x000fc60000201400 */
[----:B------:R-:W-:Y:S01]  /*0e90*/  FADD R6, R4, -1 ;  /* 0xbf80000004067421 */ /* 0x000fe20000000000 */
[----:B------:R-:W-:Y:S02]  /*0ea0*/  FSEL R4, RZ, -23, P0 ;  /* 0xc1b80000ff047808 */ /* 0x000fe40000000000 */
[----:B------:R-:W-:Y:S01]  /*0eb0*/  ISETP.GT.U32.AND P0, PT, R0, 0x7f7fffff, PT ;  /* 0x7f7fffff0000780c */ /* 0x000fe20003f04070 */
[C---:B------:R-:W-:Y:S02]  /*0ec0*/  FFMA R9, R6.reuse, -R9, 0.14084610342979431152 ;  /* 0x3e1039f606097423 */ /* 0x040fe40000000809 */
[----:B------:R-:W-:Y:S01]  /*0ed0*/  FFMA R4, R5, 1.1920928955078125e-07, R4 ;  /* 0x3400000005047823 */ /* 0x000fe20000000004 */
[----:B------:R-:W-:Y:S01]  /*0ee0*/  MOV R5, 0x7f800000 ;  /* 0x7f80000000057802 */ /* 0x000fe20000000f00 */
        /* <DEDUP_REMOVED lines=13> */
[----:B------:R-:W-:Y:S01]  /*0fc0*/  STG.E desc[UR12][R2.64], R5 ;  /* 0x0000000502007986 */ /* 0x000fe2000c10190c */
[----:B------:R-:W-:Y:S05]  /*0fd0*/  EXIT ;  /* 0x000000000000794d */ /* 0x000fea0003800000 */
.L_x_19:
        /* <DEDUP_REMOVED lines=10> */
.L_x_22:


//--------------------- .nv.shared.reserved.0     --------------------------
	.section	.nv.shared.reserved.0,"aw",@nobits
	.weak		__nv_reservedSMEM_offset_0_alias
	.size		__nv_reservedSMEM_offset_0_alias, 0, 64
	.other		__nv_reservedSMEM_offset_0_alias,@"STO_CUDA_RESERVED_SHARED STV_DEFAULT"
__nv_reservedSMEM_offset_0_alias:
	.zero		0
	.zero		64


//--------------------- .nv.constant0._Z28affine_grid_generator_kernelPKfPfiii --------------------------
	.section	.nv.constant0._Z28affine_grid_generator_kernelPKfPfiii,"a",@progbits
	.sectionflags	@""
	.align	4
.nv.constant0._Z28affine_grid_generator_kernelPKfPfiii:
	.zero		924


//--------------------- .nv.constant0._Z17log_filter_kernelPKfPfiiii --------------------------
	.section	.nv.constant0._Z17log_filter_kernelPKfPfiiii,"a",@progbits
	.sectionflags	@""
	.align	4
.nv.constant0._Z17log_filter_kernelPKfPfiiii:
	.zero		928


//--------------------- SYMBOLS --------------------------

	.type		.nv.reservedSmem.offset0,@object
	.size		.nv.reservedSmem.offset0,0x4
